	.target	sm_90a

	.elftype	@"ET_EXEC"


//--------------------- .note.nv.tkinfo           --------------------------
	.section	.note.nv.tkinfo,"",@"SHT_NOTE"
	.sectionflags	@"SHF_NOTE_NV_TKINFO"
	.tkinfo
        /*0018*/ 	.word	0x00000002
        /*0030*/ 	.string	""
        /*0030*/ 	.string	"ptxas"
        /*0030*/ 	.string	"Cuda compilation tools, release 13.0, V13.0.88"
        /*0030*/ 	.string	"Build cuda_13.0.r13.0/compiler.36424714_0"
        /*0030*/ 	.string	"-arch sm_90a -m 64 "



//--------------------- .note.nv.cuinfo           --------------------------
	.section	.note.nv.cuinfo,"",@"SHT_NOTE"
	.sectionflags	@"SHF_NOTE_NV_CUINFO"
        /*0018*/ 	.short	0x0002
        /*001a*/ 	.short	0x005a
        /*001c*/ 	.short	0x0082
	.zero		2


//--------------------- .nv.info                  --------------------------
	.section	.nv.info,"",@"SHT_CUDA_INFO"
	.align	4


	//----- nvinfo : EIATTR_REGCOUNT
	.align		4
        /*0000*/ 	.byte	0x04, 0x2f
        /*0002*/ 	.short	(.L_18 - .L_17)
	.align		4
.L_17:
        /*0004*/ 	.word	index@(_ZN7cutlass13device_kernelINS_4gemm6kernel13GemmUniversalIN4cute5tupleIJiiiiEEENS1_10collective13CollectiveMmaINS1_34MainloopSm90TmaGmmaWarpSpecializedILi4ENS5_IJNS4_1CILi1EEESB_SB_EEENS1_35KernelTmaWarpSpecializedCooperativeEEENS5_IJNSA_ILi256EEENSA_ILi128EEENSA_ILi64EEEEEENS_10bfloat16_tENS5_IJlSB_lEEESJ_SK_NS4_8TiledMMAINS4_8MMA_AtomIJNS4_4SM904GMMA28MMA_64x128x16_F32BF16BF16_SSILNSO_5MajorE0ELSQ_0ELNSO_7ScaleInE1ELSR_1EEEEEENS4_6LayoutINS5_IJNSA_ILi2EEESB_SB_EEENS5_IJSB_NSA_ILi0EEESX_EEEEENS5_IJNS4_10UnderscoreES10_S10_EEEEENS4_13SM90_TMA_LOADENS4_14ComposedLayoutINS4_7SwizzleILi3ELi4ELi3EEENS4_18smem_ptr_flag_bitsILi16EEENSU_INS5_IJNSA_ILi8EEESH_EEENS5_IJSH_SB_EEEEEEEvNS4_8identityES13_S1D_vS1E_EENS_8epilogue10collective18CollectiveEpilogueINS1G_22Sm90TmaWarpSpecializedILi4ELi2ELi16ELb1ELb0EEEJSI_NS5_IJSG_NSA_ILi32EEEEEESJ_SK_SJ_SK_NS1G_6fusion15FusionCallbacksIS1K_NS1N_23LinCombPerRowBiasEltActINS1G_6thread4ReLuESJ_fSJ_SJ_fLi8ELNS_15FloatRoundStyleE2EEESI_S1M_JEEES13_NS14_INS15_ILi2ELi4ELi3EEES18_NSU_INS5_IJS19_S1L_EEENS5_IJS1L_SB_EEEEEEENS4_17SM75_U32x4_LDSM_NENS4_14SM90_TMA_STOREES1Z_NS4_17SM90_U32x4_STSM_NENS4_9Copy_AtomIJS22_NS_6half_tEEEEvEEEvvEEEEvNT_6ParamsE)
        /*0008*/ 	.word	0x000000a8


	//----- nvinfo : EIATTR_FRAME_SIZE
	.align		4
.L_18:
        /*000c*/ 	.byte	0x04, 0x11
        /*000e*/ 	.short	(.L_20 - .L_19)
	.align		4
.L_19:
        /*0010*/ 	.word	index@(_ZN7cutlass13device_kernelINS_4gemm6kernel13GemmUniversalIN4cute5tupleIJiiiiEEENS1_10collective13CollectiveMmaINS1_34MainloopSm90TmaGmmaWarpSpecializedILi4ENS5_IJNS4_1CILi1EEESB_SB_EEENS1_35KernelTmaWarpSpecializedCooperativeEEENS5_IJNSA_ILi256EEENSA_ILi128EEENSA_ILi64EEEEEENS_10bfloat16_tENS5_IJlSB_lEEESJ_SK_NS4_8TiledMMAINS4_8MMA_AtomIJNS4_4SM904GMMA28MMA_64x128x16_F32BF16BF16_SSILNSO_5MajorE0ELSQ_0ELNSO_7ScaleInE1ELSR_1EEEEEENS4_6LayoutINS5_IJNSA_ILi2EEESB_SB_EEENS5_IJSB_NSA_ILi0EEESX_EEEEENS5_IJNS4_10UnderscoreES10_S10_EEEEENS4_13SM90_TMA_LOADENS4_14ComposedLayoutINS4_7SwizzleILi3ELi4ELi3EEENS4_18smem_ptr_flag_bitsILi16EEENSU_INS5_IJNSA_ILi8EEESH_EEENS5_IJSH_SB_EEEEEEEvNS4_8identityES13_S1D_vS1E_EENS_8epilogue10collective18CollectiveEpilogueINS1G_22Sm90TmaWarpSpecializedILi4ELi2ELi16ELb1ELb0EEEJSI_NS5_IJSG_NSA_ILi32EEEEEESJ_SK_SJ_SK_NS1G_6fusion15FusionCallbacksIS1K_NS1N_23LinCombPerRowBiasEltActINS1G_6thread4ReLuESJ_fSJ_SJ_fLi8ELNS_15FloatRoundStyleE2EEESI_S1M_JEEES13_NS14_INS15_ILi2ELi4ELi3EEES18_NSU_INS5_IJS19_S1L_EEENS5_IJS1L_SB_EEEEEEENS4_17SM75_U32x4_LDSM_NENS4_14SM90_TMA_STOREES1Z_NS4_17SM90_U32x4_STSM_NENS4_9Copy_AtomIJS22_NS_6half_tEEEEvEEEvvEEEEvNT_6ParamsE)
        /*0014*/ 	.word	0x00000000


	//----- nvinfo : EIATTR_MIN_STACK_SIZE
	.align		4
.L_20:
        /*0018*/ 	.byte	0x04, 0x12
        /*001a*/ 	.short	(.L_22 - .L_21)
	.align		4
.L_21:
        /*001c*/ 	.word	index@(_ZN7cutlass13device_kernelINS_4gemm6kernel13GemmUniversalIN4cute5tupleIJiiiiEEENS1_10collective13CollectiveMmaINS1_34MainloopSm90TmaGmmaWarpSpecializedILi4ENS5_IJNS4_1CILi1EEESB_SB_EEENS1_35KernelTmaWarpSpecializedCooperativeEEENS5_IJNSA_ILi256EEENSA_ILi128EEENSA_ILi64EEEEEENS_10bfloat16_tENS5_IJlSB_lEEESJ_SK_NS4_8TiledMMAINS4_8MMA_AtomIJNS4_4SM904GMMA28MMA_64x128x16_F32BF16BF16_SSILNSO_5MajorE0ELSQ_0ELNSO_7ScaleInE1ELSR_1EEEEEENS4_6LayoutINS5_IJNSA_ILi2EEESB_SB_EEENS5_IJSB_NSA_ILi0EEESX_EEEEENS5_IJNS4_10UnderscoreES10_S10_EEEEENS4_13SM90_TMA_LOADENS4_14ComposedLayoutINS4_7SwizzleILi3ELi4ELi3EEENS4_18smem_ptr_flag_bitsILi16EEENSU_INS5_IJNSA_ILi8EEESH_EEENS5_IJSH_SB_EEEEEEEvNS4_8identityES13_S1D_vS1E_EENS_8epilogue10collective18CollectiveEpilogueINS1G_22Sm90TmaWarpSpecializedILi4ELi2ELi16ELb1ELb0EEEJSI_NS5_IJSG_NSA_ILi32EEEEEESJ_SK_SJ_SK_NS1G_6fusion15FusionCallbacksIS1K_NS1N_23LinCombPerRowBiasEltActINS1G_6thread4ReLuESJ_fSJ_SJ_fLi8ELNS_15FloatRoundStyleE2EEESI_S1M_JEEES13_NS14_INS15_ILi2ELi4ELi3EEES18_NSU_INS5_IJS19_S1L_EEENS5_IJS1L_SB_EEEEEEENS4_17SM75_U32x4_LDSM_NENS4_14SM90_TMA_STOREES1Z_NS4_17SM90_U32x4_STSM_NENS4_9Copy_AtomIJS22_NS_6half_tEEEEvEEEvvEEEEvNT_6ParamsE)
        /*0020*/ 	.word	0x00000000
.L_22:


//--------------------- .nv.compat                --------------------------
	.section	.nv.compat,"",@"SHT_CUDA_COMPAT_INFO"
	.align	4
        /*0000*/ 	.byte	0x02, 0x09, 0x01, 0x00, 0x02, 0x02, 0x04, 0x00, 0x02, 0x05, 0x05, 0x00, 0x03, 0x07, 0x01, 0x01
        /*0010*/ 	.byte	0x02, 0x03, 0x01, 0x00, 0x02, 0x06, 0x01, 0x00, 0x04, 0x0b, 0x08, 0x00, 0x00, 0x00, 0x00, 0x00
        /*0020*/ 	.byte	0x00, 0x00, 0x00, 0x00


//--------------------- .nv.info._ZN7cutlass13device_kernelINS_4gemm6kernel13GemmUniversalIN4cute5tupleIJiiiiEEENS1_10collective13CollectiveMmaINS1_34MainloopSm90TmaGmmaWarpSpecializedILi4ENS5_IJNS4_1CILi1EEESB_SB_EEENS1_35KernelTmaWarpSpecializedCooperativeEEENS5_IJNSA_ILi256EEENSA_ILi128EEENSA_ILi64EEEEEENS_10bfloat16_tENS5_IJlSB_lEEESJ_SK_NS4_8TiledMMAINS4_8MMA_AtomIJNS4_4SM904GMMA28MMA_64x128x16_F32BF16BF16_SSILNSO_5MajorE0ELSQ_0ELNSO_7ScaleInE1ELSR_1EEEEEENS4_6LayoutINS5_IJNSA_ILi2EEESB_SB_EEENS5_IJSB_NSA_ILi0EEESX_EEEEENS5_IJNS4_10UnderscoreES10_S10_EEEEENS4_13SM90_TMA_LOADENS4_14ComposedLayoutINS4_7SwizzleILi3ELi4ELi3EEENS4_18smem_ptr_flag_bitsILi16EEENSU_INS5_IJNSA_ILi8EEESH_EEENS5_IJSH_SB_EEEEEEEvNS4_8identityES13_S1D_vS1E_EENS_8epilogue10collective18CollectiveEpilogueINS1G_22Sm90TmaWarpSpecializedILi4ELi2ELi16ELb1ELb0EEEJSI_NS5_IJSG_NSA_ILi32EEEEEESJ_SK_SJ_SK_NS1G_6fusion15FusionCallbacksIS1K_NS1N_23LinCombPerRowBiasEltActINS1G_6thread4ReLuESJ_fSJ_SJ_fLi8ELNS_15FloatRoundStyleE2EEESI_S1M_JEEES13_NS14_INS15_ILi2ELi4ELi3EEES18_NSU_INS5_IJS19_S1L_EEENS5_IJS1L_SB_EEEEEEENS4_17SM75_U32x4_LDSM_NENS4_14SM90_TMA_STOREES1Z_NS4_17SM90_U32x4_STSM_NENS4_9Copy_AtomIJS22_NS_6half_tEEEEvEEEvvEEEEvNT_6ParamsE --------------------------
	.section	.nv.info._ZN7cutlass13device_kernelINS_4gemm6kernel13GemmUniversalIN4cute5tupleIJiiiiEEENS1_10collective13CollectiveMmaINS1_34MainloopSm90TmaGmmaWarpSpecializedILi4ENS5_IJNS4_1CILi1EEESB_SB_EEENS1_35KernelTmaWarpSpecializedCooperativeEEENS5_IJNSA_ILi256EEENSA_ILi128EEENSA_ILi64EEEEEENS_10bfloat16_tENS5_IJlSB_lEEESJ_SK_NS4_8TiledMMAINS4_8MMA_AtomIJNS4_4SM904GMMA28MMA_64x128x16_F32BF16BF16_SSILNSO_5MajorE0ELSQ_0ELNSO_7ScaleInE1ELSR_1EEEEEENS4_6LayoutINS5_IJNSA_ILi2EEESB_SB_EEENS5_IJSB_NSA_ILi0EEESX_EEEEENS5_IJNS4_10UnderscoreES10_S10_EEEEENS4_13SM90_TMA_LOADENS4_14ComposedLayoutINS4_7SwizzleILi3ELi4ELi3EEENS4_18smem_ptr_flag_bitsILi16EEENSU_INS5_IJNSA_ILi8EEESH_EEENS5_IJSH_SB_EEEEEEEvNS4_8identityES13_S1D_vS1E_EENS_8epilogue10collective18CollectiveEpilogueINS1G_22Sm90TmaWarpSpecializedILi4ELi2ELi16ELb1ELb0EEEJSI_NS5_IJSG_NSA_ILi32EEEEEESJ_SK_SJ_SK_NS1G_6fusion15FusionCallbacksIS1K_NS1N_23LinCombPerRowBiasEltActINS1G_6thread4ReLuESJ_fSJ_SJ_fLi8ELNS_15FloatRoundStyleE2EEESI_S1M_JEEES13_NS14_INS15_ILi2ELi4ELi3EEES18_NSU_INS5_IJS19_S1L_EEENS5_IJS1L_SB_EEEEEEENS4_17SM75_U32x4_LDSM_NENS4_14SM90_TMA_STOREES1Z_NS4_17SM90_U32x4_STSM_NENS4_9Copy_AtomIJS22_NS_6half_tEEEEvEEEvvEEEEvNT_6ParamsE,"",@"SHT_CUDA_INFO"
	.sectionflags	@""
	.align	4


	//----- nvinfo : EIATTR_CUDA_API_VERSION
	.align		4
        /*0000*/ 	.byte	0x04, 0x37
        /*0002*/ 	.short	(.L_24 - .L_23)
.L_23:
        /*0004*/ 	.word	0x00000082


	//----- nvinfo : EIATTR_KPARAM_INFO
	.align		4
.L_24:
        /*0008*/ 	.byte	0x04, 0x17
        /*000a*/ 	.short	(.L_26 - .L_25)
.L_25:
        /*000c*/ 	.word	0x00000000
        /*0010*/ 	.short	0x0000
        /*0012*/ 	.short	0x0070
        /*0014*/ 	.byte	0x00, 0xf0, 0x01, 0x1c


	//----- nvinfo : EIATTR_SPARSE_MMA_MASK
	.align		4
.L_26:
        /*0018*/ 	.byte	0x03, 0x50
        /*001a*/ 	.short	0x0000


	//----- nvinfo : EIATTR_MAXREG_COUNT
	.align		4
        /*001c*/ 	.byte	0x03, 0x1b
        /*001e*/ 	.short	0x00a8


	//----- nvinfo : EIATTR_NUM_BARRIERS
	.align		4
        /*0020*/ 	.byte	0x02, 0x4c
        /*0022*/ 	.byte	0x02
	.zero		1


	//----- nvinfo : EIATTR_EXTERNS
	.align		4
        /*0024*/ 	.byte	0x04, 0x0f
        /*0026*/ 	.short	(.L_28 - .L_27)


	//   ....[0]....
	.align		4
.L_27:
        /*0028*/ 	.word	index@(__assertfail)


	//----- nvinfo : EIATTR_MERCURY_ISA_VERSION
	.align		4
.L_28:
        /*002c*/ 	.byte	0x03, 0x5f
        /*002e*/ 	.short	0x0101


	//----- nvinfo : EIATTR_INT_WARP_WIDE_INSTR_OFFSETS
	.align		4
        /*0030*/ 	.byte	0x04, 0x31
        /*0032*/ 	.short	(.L_30 - .L_29)


	//   ....[0]....
.L_29:
        /*0034*/ 	.word	0x000008c0


	//   ....[1]....
        /*0038*/ 	.word	0x000008d0


	//   ....[2]....
        /*003c*/ 	.word	0x00000960


	//----- nvinfo : EIATTR_COOP_GROUP_MASK_REGIDS
	.align		4
.L_30:
        /*0040*/ 	.byte	0x04, 0x29
        /*0042*/ 	.short	(.L_32 - .L_31)


	//   ....[0]....
.L_31:
        /*0044*/ 	.word	0xffffffff


	//   ....[1]....
        /*0048*/ 	.word	0xffffffff


	//   ....[2]....
        /*004c*/ 	.word	0xffffffff


	//   ....[3]....
        /*0050*/ 	.word	0xffffffff


	//   ....[4]....
        /*0054*/ 	.word	0xffffffff


	//   ....[5]....
        /*0058*/ 	.word	0xffffffff


	//----- nvinfo : EIATTR_COOP_GROUP_INSTR_OFFSETS
	.align		4
.L_32:
        /*005c*/ 	.byte	0x04, 0x28
        /*005e*/ 	.short	(.L_34 - .L_33)


	//   ....[0]....
.L_33:
        /*0060*/ 	.word	0x00000070


	//   ....[1]....
        /*0064*/ 	.word	0x00000080


	//   ....[2]....
        /*0068*/ 	.word	0x00000440


	//   ....[3]....
        /*006c*/ 	.word	0x000005d0


	//   ....[4]....
        /*0070*/ 	.word	0x00000780


	//   ....[5]....
        /*0074*/ 	.word	0x000014e0


	//----- nvinfo : EIATTR_REG_RECONFIG
	.align		4
.L_34:
        /*0078*/ 	.byte	0x01, 0x54
	.zero		2


	//----- nvinfo : EIATTR_SYSCALL_OFFSETS
	.align		4
        /*007c*/ 	.byte	0x04, 0x46
        /*007e*/ 	.short	(.L_36 - .L_35)


	//   ....[0]....
.L_35:
        /*0080*/ 	.word	0x000016b0


	//   ....[1]....
        /*0084*/ 	.word	0x00002340


	//   ....[2]....
        /*0088*/ 	.word	0x00002430


	//----- nvinfo : EIATTR_MBARRIER_INSTR_OFFSETS
	.align		4
.L_36:
        /*008c*/ 	.byte	0x04, 0x39
        /*008e*/ 	.short	(.L_38 - .L_37)


	//   ....[0]....
.L_37:
        /*0090*/ 	.word	0x00000540
        /*0094*/ 	.word	0x000000ff
        /*0098*/ 	.word	0x00000000
        /*009c*/ 	.short	0x0100
        /*009e*/ 	.byte	0x08
	.zero		1


	//   ....[1]....
        /*00a0*/ 	.word	0x00000550
        /*00a4*/ 	.word	0x000000ff
        /*00a8*/ 	.word	0x00000020
        /*00ac*/ 	.short	0x0100
        /*00ae*/ 	.byte	0x08
	.zero		1


	//   ....[2]....
        /*00b0*/ 	.word	0x00000560
        /*00b4*/ 	.word	0x000000ff
        /*00b8*/ 	.word	0x00000008
        /*00bc*/ 	.short	0x0100
        /*00be*/ 	.byte	0x08
	.zero		1


	//   ....[3]....
        /*00c0*/ 	.word	0x00000570
        /*00c4*/ 	.word	0x000000ff
        /*00c8*/ 	.word	0x00000028
        /*00cc*/ 	.short	0x0100
        /*00ce*/ 	.byte	0x08
	.zero		1


	//   ....[4]....
        /*00d0*/ 	.word	0x00000580
        /*00d4*/ 	.word	0x000000ff
        /*00d8*/ 	.word	0x00000010
        /*00dc*/ 	.short	0x0100
        /*00de*/ 	.byte	0x08
	.zero		1


	//   ....[5]....
        /*00e0*/ 	.word	0x00000590
        /*00e4*/ 	.word	0x000000ff
        /*00e8*/ 	.word	0x00000030
        /*00ec*/ 	.short	0x0100
        /*00ee*/ 	.byte	0x08
	.zero		1


	//   ....[6]....
        /*00f0*/ 	.word	0x000005a0
        /*00f4*/ 	.word	0x000000ff
        /*00f8*/ 	.word	0x00000018
        /*00fc*/ 	.short	0x0100
        /*00fe*/ 	.byte	0x08
	.zero		1


	//   ....[7]....
        /*0100*/ 	.word	0x000005b0
        /*0104*/ 	.word	0x000000ff
        /*0108*/ 	.word	0x00000038
        /*010c*/ 	.short	0x0100
        /*010e*/ 	.byte	0x08
	.zero		1


	//   ....[8]....
        /*0110*/ 	.word	0x000006f0
        /*0114*/ 	.word	0x000000ff
        /*0118*/ 	.word	0x00000040
        /*011c*/ 	.short	0x0100
        /*011e*/ 	.byte	0x08
	.zero		1


	//   ....[9]....
        /*0120*/ 	.word	0x00000700
        /*0124*/ 	.word	0x000000ff
        /*0128*/ 	.word	0x00000060
        /*012c*/ 	.short	0x0100
        /*012e*/ 	.byte	0x08
	.zero		1


	//   ....[10]....
        /*0130*/ 	.word	0x00000710
        /*0134*/ 	.word	0x000000ff
        /*0138*/ 	.word	0x00000048
        /*013c*/ 	.short	0x0100
        /*013e*/ 	.byte	0x08
	.zero		1


	//   ....[11]....
        /*0140*/ 	.word	0x00000720
        /*0144*/ 	.word	0x000000ff
        /*0148*/ 	.word	0x00000068
        /*014c*/ 	.short	0x0100
        /*014e*/ 	.byte	0x08
	.zero		1


	//   ....[12]....
        /*0150*/ 	.word	0x00000730
        /*0154*/ 	.word	0x000000ff
        /*0158*/ 	.word	0x00000050
        /*015c*/ 	.short	0x0100
        /*015e*/ 	.byte	0x08
	.zero		1


	//   ....[13]....
        /*0160*/ 	.word	0x00000740
        /*0164*/ 	.word	0x000000ff
        /*0168*/ 	.word	0x00000070
        /*016c*/ 	.short	0x0100
        /*016e*/ 	.byte	0x08
	.zero		1


	//   ....[14]....
        /*0170*/ 	.word	0x00000750
        /*0174*/ 	.word	0x000000ff
        /*0178*/ 	.word	0x00000058
        /*017c*/ 	.short	0x0100
        /*017e*/ 	.byte	0x08
	.zero		1


	//   ....[15]....
        /*0180*/ 	.word	0x00000760
        /*0184*/ 	.word	0x000000ff
        /*0188*/ 	.word	0x00000078
        /*018c*/ 	.short	0x0100
        /*018e*/ 	.byte	0x08
	.zero		1


	//   ....[16]....
        /*0190*/ 	.word	0x000009f0
        /*0194*/ 	.word	0x000000ff
        /*0198*/ 	.word	0x00000080
        /*019c*/ 	.short	0x0100
        /*019e*/ 	.byte	0x08
	.zero		1


	//   ....[17]....
        /*01a0*/ 	.word	0x00000a50
        /*01a4*/ 	.word	0x000000ff
        /*01a8*/ 	.word	0x00000088
        /*01ac*/ 	.short	0x0100
        /*01ae*/ 	.byte	0x08
	.zero		1


	//   ....[18]....
        /*01b0*/ 	.word	0x00001730
        /*01b4*/ 	.word	0x00000003
        /*01b8*/ 	.word	0x00000000
        /*01bc*/ 	.short	0x010a
        /*01be*/ 	.byte	0x3f
	.zero		1


	//   ....[19]....
        /*01c0*/ 	.word	0x00001770
        /*01c4*/ 	.word	0x00000003
        /*01c8*/ 	.word	0x00000000
        /*01cc*/ 	.short	0x010a
        /*01ce*/ 	.byte	0x3f
	.zero		1


	//   ....[20]....
        /*01d0*/ 	.word	0x00001c10
        /*01d4*/ 	.word	0x000000ff
        /*01d8*/ 	.word	0x00000000
        /*01dc*/ 	.short	0x010a
        /*01de*/ 	.byte	0x04
	.zero		1


	//   ....[21]....
        /*01e0*/ 	.word	0x00001c50
        /*01e4*/ 	.word	0x000000ff
        /*01e8*/ 	.word	0x00000000
        /*01ec*/ 	.short	0x010a
        /*01ee*/ 	.byte	0x04
	.zero		1


	//   ....[22]....
        /*01f0*/ 	.word	0x00001ff0
        /*01f4*/ 	.word	0x000000ff
        /*01f8*/ 	.word	0x00000000
        /*01fc*/ 	.short	0x0101
        /*01fe*/ 	.byte	0x04
	.zero		1


	//   ....[23]....
        /*0200*/ 	.word	0x000021a0
        /*0204*/ 	.word	0x000000ff
        /*0208*/ 	.word	0x00000000
        /*020c*/ 	.short	0x0101
        /*020e*/ 	.byte	0x04
	.zero		1


	//   ....[24]....
        /*0210*/ 	.word	0x00002db0
        /*0214*/ 	.word	0x000000ff
        /*0218*/ 	.word	0x00000040
        /*021c*/ 	.short	0x010a
        /*021e*/ 	.byte	0x34
	.zero		1


	//   ....[25]....
        /*0220*/ 	.word	0x000036b0
        /*0224*/ 	.word	0x000000ff
        /*0228*/ 	.word	0x00000000
        /*022c*/ 	.short	0x0101
        /*022e*/ 	.byte	0x04
	.zero		1


	//   ....[26]....
        /*0230*/ 	.word	0x00003780
        /*0234*/ 	.word	0x00000004
        /*0238*/ 	.word	0x00000040
        /*023c*/ 	.short	0x010a
        /*023e*/ 	.byte	0x3f
	.zero		1


	//   ....[27]....
        /*0240*/ 	.word	0x00003ec0
        /*0244*/ 	.word	0x000000ff
        /*0248*/ 	.word	0x00000000
        /*024c*/ 	.short	0x0101
        /*024e*/ 	.byte	0x04
	.zero		1


	//   ....[28]....
        /*0250*/ 	.word	0x00003fb0
        /*0254*/ 	.word	0x00000004
        /*0258*/ 	.word	0x00000040
        /*025c*/ 	.short	0x010a
        /*025e*/ 	.byte	0x3f
	.zero		1


	//   ....[29]....
        /*0260*/ 	.word	0x00004710
        /*0264*/ 	.word	0x000000ff
        /*0268*/ 	.word	0x00000000
        /*026c*/ 	.short	0x0101
        /*026e*/ 	.byte	0x04
	.zero		1


	//   ....[30]....
        /*0270*/ 	.word	0x000047f0
        /*0274*/ 	.word	0x00000005
        /*0278*/ 	.word	0x00000040
        /*027c*/ 	.short	0x010a
        /*027e*/ 	.byte	0x3f
	.zero		1


	//   ....[31]....
        /*0280*/ 	.word	0x00004f60
        /*0284*/ 	.word	0x000000ff
        /*0288*/ 	.word	0x00000000
        /*028c*/ 	.short	0x0101
        /*028e*/ 	.byte	0x04
	.zero		1


	//   ....[32]....
        /*0290*/ 	.word	0x00005040
        /*0294*/ 	.word	0x00000004
        /*0298*/ 	.word	0x00000040
        /*029c*/ 	.short	0x010a
        /*029e*/ 	.byte	0x3f
	.zero		1


	//   ....[33]....
        /*02a0*/ 	.word	0x00005790
        /*02a4*/ 	.word	0x000000ff
        /*02a8*/ 	.word	0x00000000
        /*02ac*/ 	.short	0x0101
        /*02ae*/ 	.byte	0x04
	.zero		1


	//   ....[34]....
        /*02b0*/ 	.word	0x00005870
        /*02b4*/ 	.word	0x00000004
        /*02b8*/ 	.word	0x00000040
        /*02bc*/ 	.short	0x010a
        /*02be*/ 	.byte	0x3f
	.zero		1


	//   ....[35]....
        /*02c0*/ 	.word	0x00005fc0
        /*02c4*/ 	.word	0x000000ff
        /*02c8*/ 	.word	0x00000000
        /*02cc*/ 	.short	0x0101
        /*02ce*/ 	.byte	0x04
	.zero		1


	//   ....[36]....
        /*02d0*/ 	.word	0x000060a0
        /*02d4*/ 	.word	0x00000004
        /*02d8*/ 	.word	0x00000040
        /*02dc*/ 	.short	0x010a
        /*02de*/ 	.byte	0x3f
	.zero		1


	//   ....[37]....
        /*02e0*/ 	.word	0x000067f0
        /*02e4*/ 	.word	0x000000ff
        /*02e8*/ 	.word	0x00000000
        /*02ec*/ 	.short	0x0101
        /*02ee*/ 	.byte	0x04
	.zero		1


	//   ....[38]....
        /*02f0*/ 	.word	0x000068c0
        /*02f4*/ 	.word	0x00000004
        /*02f8*/ 	.word	0x00000040
        /*02fc*/ 	.short	0x010a
        /*02fe*/ 	.byte	0x3f
	.zero		1


	//   ....[39]....
        /*0300*/ 	.word	0x00006fd0
        /*0304*/ 	.word	0x000000ff
        /*0308*/ 	.word	0x00000000
        /*030c*/ 	.short	0x0101
        /*030e*/ 	.byte	0x04
	.zero		1


	//   ....[40]....
        /*0310*/ 	.word	0x000079b0
        /*0314*/ 	.word	0x000000ff
        /*0318*/ 	.word	0x00000000
        /*031c*/ 	.short	0x0101
        /*031e*/ 	.byte	0x04
	.zero		1


	//   ....[41]....
        /*0320*/ 	.word	0x00008090
        /*0324*/ 	.word	0x000000ff
        /*0328*/ 	.word	0x00000088
        /*032c*/ 	.short	0x010a
        /*032e*/ 	.byte	0x04
	.zero		1


	//   ....[42]....
        /*0330*/ 	.word	0x00008490
        /*0334*/ 	.word	0x000000ff
        /*0338*/ 	.word	0x00000060
        /*033c*/ 	.short	0x010a
        /*033e*/ 	.byte	0x0d
	.zero		1


	//   ....[43]....
        /*0340*/ 	.word	0x00008580
        /*0344*/ 	.word	0x000000ff
        /*0348*/ 	.word	0x00000040
        /*034c*/ 	.short	0x010b
        /*034e*/ 	.byte	0x0d
	.zero		1


	//   ....[44]....
        /*0350*/ 	.word	0x000085e0
        /*0354*/ 	.word	0x000000ff
        /*0358*/ 	.word	0x00000000
        /*035c*/ 	.short	0x0101
        /*035e*/ 	.byte	0x10
	.zero		1


	//   ....[45]....
        /*0360*/ 	.word	0x00008610
        /*0364*/ 	.word	0x000000ff
        /*0368*/ 	.word	0x00000068
        /*036c*/ 	.short	0x010a
        /*036e*/ 	.byte	0x0d
	.zero		1


	//   ....[46]....
        /*0370*/ 	.word	0x00008720
        /*0374*/ 	.word	0x000000ff
        /*0378*/ 	.word	0x00000048
        /*037c*/ 	.short	0x010b
        /*037e*/ 	.byte	0x0d
	.zero		1


	//   ....[47]....
        /*0380*/ 	.word	0x00008790
        /*0384*/ 	.word	0x000000ff
        /*0388*/ 	.word	0x00000000
        /*038c*/ 	.short	0x0101
        /*038e*/ 	.byte	0x14
	.zero		1


	//   ....[48]....
        /*0390*/ 	.word	0x000087c0
        /*0394*/ 	.word	0x000000ff
        /*0398*/ 	.word	0x00000070
        /*039c*/ 	.short	0x010a
        /*039e*/ 	.byte	0x0d
	.zero		1


	//   ....[49]....
        /*03a0*/ 	.word	0x000088c0
        /*03a4*/ 	.word	0x000000ff
        /*03a8*/ 	.word	0x00000050
        /*03ac*/ 	.short	0x010b
        /*03ae*/ 	.byte	0x0d
	.zero		1


	//   ....[50]....
        /*03b0*/ 	.word	0x00008920
        /*03b4*/ 	.word	0x000000ff
        /*03b8*/ 	.word	0x00000000
        /*03bc*/ 	.short	0x0101
        /*03be*/ 	.byte	0x15
	.zero		1


	//   ....[51]....
        /*03c0*/ 	.word	0x00008950
        /*03c4*/ 	.word	0x000000ff
        /*03c8*/ 	.word	0x00000078
        /*03cc*/ 	.short	0x010a
        /*03ce*/ 	.byte	0x0d
	.zero		1


	//   ....[52]....
        /*03d0*/ 	.word	0x00008a50
        /*03d4*/ 	.word	0x000000ff
        /*03d8*/ 	.word	0x00000058
        /*03dc*/ 	.short	0x010b
        /*03de*/ 	.byte	0x0d
	.zero		1


	//   ....[53]....
        /*03e0*/ 	.word	0x00008ac0
        /*03e4*/ 	.word	0x000000ff
        /*03e8*/ 	.word	0x00000000
        /*03ec*/ 	.short	0x0101
        /*03ee*/ 	.byte	0x1d
	.zero		1


	//   ....[54]....
        /*03f0*/ 	.word	0x00008b00
        /*03f4*/ 	.word	0x000000ff
        /*03f8*/ 	.word	0x00000060
        /*03fc*/ 	.short	0x010a
        /*03fe*/ 	.byte	0x0d
	.zero		1


	//   ....[55]....
        /*0400*/ 	.word	0x00008bf0
        /*0404*/ 	.word	0x000000ff
        /*0408*/ 	.word	0x00000040
        /*040c*/ 	.short	0x010b
        /*040e*/ 	.byte	0x0d
	.zero		1


	//   ....[56]....
        /*0410*/ 	.word	0x00008c30
        /*0414*/ 	.word	0x000000ff
        /*0418*/ 	.word	0x00000000
        /*041c*/ 	.short	0x0101
        /*041e*/ 	.byte	0x10
	.zero		1


	//   ....[57]....
        /*0420*/ 	.word	0x00008c60
        /*0424*/ 	.word	0x000000ff
        /*0428*/ 	.word	0x00000068
        /*042c*/ 	.short	0x010a
        /*042e*/ 	.byte	0x0d
	.zero		1


	//   ....[58]....
        /*0430*/ 	.word	0x00008d60
        /*0434*/ 	.word	0x000000ff
        /*0438*/ 	.word	0x00000048
        /*043c*/ 	.short	0x010b
        /*043e*/ 	.byte	0x0d
	.zero		1


	//   ....[59]....
        /*0440*/ 	.word	0x00008da0
        /*0444*/ 	.word	0x000000ff
        /*0448*/ 	.word	0x00000000
        /*044c*/ 	.short	0x0101
        /*044e*/ 	.byte	0x14
	.zero		1


	//   ....[60]....
        /*0450*/ 	.word	0x00008de0
        /*0454*/ 	.word	0x000000ff
        /*0458*/ 	.word	0x00000070
        /*045c*/ 	.short	0x010a
        /*045e*/ 	.byte	0x0d
	.zero		1


	//   ....[61]....
        /*0460*/ 	.word	0x00008ec0
        /*0464*/ 	.word	0x000000ff
        /*0468*/ 	.word	0x00000050
        /*046c*/ 	.short	0x010b
        /*046e*/ 	.byte	0x0d
	.zero		1


	//   ....[62]....
        /*0470*/ 	.word	0x00008f00
        /*0474*/ 	.word	0x000000ff
        /*0478*/ 	.word	0x00000000
        /*047c*/ 	.short	0x0101
        /*047e*/ 	.byte	0x15
	.zero		1


	//   ....[63]....
        /*0480*/ 	.word	0x00008f30
        /*0484*/ 	.word	0x000000ff
        /*0488*/ 	.word	0x00000078
        /*048c*/ 	.short	0x010a
        /*048e*/ 	.byte	0x0d
	.zero		1


	//   ....[64]....
        /*0490*/ 	.word	0x00009030
        /*0494*/ 	.word	0x000000ff
        /*0498*/ 	.word	0x00000058
        /*049c*/ 	.short	0x010b
        /*049e*/ 	.byte	0x0d
	.zero		1


	//   ....[65]....
        /*04a0*/ 	.word	0x00009080
        /*04a4*/ 	.word	0x000000ff
        /*04a8*/ 	.word	0x00000000
        /*04ac*/ 	.short	0x0101
        /*04ae*/ 	.byte	0x1d
	.zero		1


	//   ....[66]....
        /*04b0*/ 	.word	0x00009740
        /*04b4*/ 	.word	0x00000000
        /*04b8*/ 	.word	0x00000060
        /*04bc*/ 	.short	0x010a
        /*04be*/ 	.byte	0x3f
	.zero		1


	//   ....[67]....
        /*04c0*/ 	.word	0x00009780
        /*04c4*/ 	.word	0x00000000
        /*04c8*/ 	.word	0x00000068
        /*04cc*/ 	.short	0x010a
        /*04ce*/ 	.byte	0x3f
	.zero		1


	//   ....[68]....
        /*04d0*/ 	.word	0x000097c0
        /*04d4*/ 	.word	0x00000000
        /*04d8*/ 	.word	0x00000070
        /*04dc*/ 	.short	0x010a
        /*04de*/ 	.byte	0x3f
	.zero		1


	//   ....[69]....
        /*04e0*/ 	.word	0x00009820
        /*04e4*/ 	.word	0x00000000
        /*04e8*/ 	.word	0x00000078
        /*04ec*/ 	.short	0x010a
        /*04ee*/ 	.byte	0x3f
	.zero		1


	//   ....[70]....
        /*04f0*/ 	.word	0x00009b50
        /*04f4*/ 	.word	0x0000000f
        /*04f8*/ 	.word	0x00000020
        /*04fc*/ 	.short	0x010a
        /*04fe*/ 	.byte	0x3f
	.zero		1


	//   ....[71]....
        /*0500*/ 	.word	0x00009f10
        /*0504*/ 	.word	0x00000005
        /*0508*/ 	.word	0x00000088
        /*050c*/ 	.short	0x0101
        /*050e*/ 	.byte	0x3f
	.zero		1


	//   ....[72]....
        /*0510*/ 	.word	0x0000a620
        /*0514*/ 	.word	0x00000007
        /*0518*/ 	.word	0x00000000
        /*051c*/ 	.short	0x010a
        /*051e*/ 	.byte	0x3f
	.zero		1


	//   ....[73]....
        /*0520*/ 	.word	0x0000a6a0
        /*0524*/ 	.word	0x00000006
        /*0528*/ 	.word	0x00000000
        /*052c*/ 	.short	0x010a
        /*052e*/ 	.byte	0x3f
	.zero		1


	//   ....[74]....
        /*0530*/ 	.word	0x0000a730
        /*0534*/ 	.word	0x00000007
        /*0538*/ 	.word	0x00000000
        /*053c*/ 	.short	0x010a
        /*053e*/ 	.byte	0x3f
	.zero		1


	//   ....[75]....
        /*0540*/ 	.word	0x0000a7c0
        /*0544*/ 	.word	0x00000005
        /*0548*/ 	.word	0x00000000
        /*054c*/ 	.short	0x010a
        /*054e*/ 	.byte	0x3f
	.zero		1


	//   ....[76]....
        /*0550*/ 	.word	0x0000a820
        /*0554*/ 	.word	0x00000003
        /*0558*/ 	.word	0x00000000
        /*055c*/ 	.short	0x010a
        /*055e*/ 	.byte	0x3f
	.zero		1


	//   ....[77]....
        /*0560*/ 	.word	0x0000a880
        /*0564*/ 	.word	0x00000004
        /*0568*/ 	.word	0x00000000
        /*056c*/ 	.short	0x010a
        /*056e*/ 	.byte	0x3f
	.zero		1


	//   ....[78]....
        /*0570*/ 	.word	0x0000a8e0
        /*0574*/ 	.word	0x00000005
        /*0578*/ 	.word	0x00000040
        /*057c*/ 	.short	0x010a
        /*057e*/ 	.byte	0x3f
	.zero		1


	//   ....[79]....
        /*0580*/ 	.word	0x0000a930
        /*0584*/ 	.word	0x00000004
        /*0588*/ 	.word	0x00000040
        /*058c*/ 	.short	0x010a
        /*058e*/ 	.byte	0x3f
	.zero		1


	//   ....[80]....
        /*0590*/ 	.word	0x0000a980
        /*0594*/ 	.word	0x00000004
        /*0598*/ 	.word	0x00000040
        /*059c*/ 	.short	0x010a
        /*059e*/ 	.byte	0x3f
	.zero		1


	//   ....[81]....
        /*05a0*/ 	.word	0x0000a9d0
        /*05a4*/ 	.word	0x00000005
        /*05a8*/ 	.word	0x00000040
        /*05ac*/ 	.short	0x010a
        /*05ae*/ 	.byte	0x3f
	.zero		1


	//   ....[82]....
        /*05b0*/ 	.word	0x0000aa20
        /*05b4*/ 	.word	0x00000004
        /*05b8*/ 	.word	0x00000040
        /*05bc*/ 	.short	0x010a
        /*05be*/ 	.byte	0x3f
	.zero		1


	//   ....[83]....
        /*05c0*/ 	.word	0x0000aa70
        /*05c4*/ 	.word	0x00000004
        /*05c8*/ 	.word	0x00000040
        /*05cc*/ 	.short	0x010a
        /*05ce*/ 	.byte	0x3f
	.zero		1


	//   ....[84]....
        /*05d0*/ 	.word	0x0000aac0
        /*05d4*/ 	.word	0x00000004
        /*05d8*/ 	.word	0x00000040
        /*05dc*/ 	.short	0x010a
        /*05de*/ 	.byte	0x3f
	.zero		1


	//   ....[85]....
        /*05e0*/ 	.word	0x0000ab10
        /*05e4*/ 	.word	0x00000004
        /*05e8*/ 	.word	0x00000040
        /*05ec*/ 	.short	0x010a
        /*05ee*/ 	.byte	0x3f
	.zero		1


	//   ....[86]....
        /*05f0*/ 	.word	0x0000ab70
        /*05f4*/ 	.word	0x00000003
        /*05f8*/ 	.word	0x00000088
        /*05fc*/ 	.short	0x010a
        /*05fe*/ 	.byte	0x3f
	.zero		1


	//   ....[87]....
        /*0600*/ 	.word	0x0000abd0
        /*0604*/ 	.word	0x00000005
        /*0608*/ 	.word	0x00000060
        /*060c*/ 	.short	0x010a
        /*060e*/ 	.byte	0x3f
	.zero		1


	//   ....[88]....
        /*0610*/ 	.word	0x0000ac30
        /*0614*/ 	.word	0x00000005
        /*0618*/ 	.word	0x00000068
        /*061c*/ 	.short	0x010a
        /*061e*/ 	.byte	0x3f
	.zero		1


	//   ....[89]....
        /*0620*/ 	.word	0x0000ac90
        /*0624*/ 	.word	0x00000005
        /*0628*/ 	.word	0x00000070
        /*062c*/ 	.short	0x010a
        /*062e*/ 	.byte	0x3f
	.zero		1


	//   ....[90]....
        /*0630*/ 	.word	0x0000acf0
        /*0634*/ 	.word	0x00000005
        /*0638*/ 	.word	0x00000078
        /*063c*/ 	.short	0x010a
        /*063e*/ 	.byte	0x3f
	.zero		1


	//   ....[91]....
        /*0640*/ 	.word	0x0000ad50
        /*0644*/ 	.word	0x00000005
        /*0648*/ 	.word	0x00000060
        /*064c*/ 	.short	0x010a
        /*064e*/ 	.byte	0x3f
	.zero		1


	//   ....[92]....
        /*0650*/ 	.word	0x0000adb0
        /*0654*/ 	.word	0x00000005
        /*0658*/ 	.word	0x00000068
        /*065c*/ 	.short	0x010a
        /*065e*/ 	.byte	0x3f
	.zero		1


	//   ....[93]....
        /*0660*/ 	.word	0x0000ae10
        /*0664*/ 	.word	0x00000005
        /*0668*/ 	.word	0x00000070
        /*066c*/ 	.short	0x010a
        /*066e*/ 	.byte	0x3f
	.zero		1


	//   ....[94]....
        /*0670*/ 	.word	0x0000ae70
        /*0674*/ 	.word	0x00000005
        /*0678*/ 	.word	0x00000078
        /*067c*/ 	.short	0x010a
        /*067e*/ 	.byte	0x3f
	.zero		1


	//   ....[95]....
        /*0680*/ 	.word	0x0000aec0
        /*0684*/ 	.word	0x00000000
        /*0688*/ 	.word	0x00000060
        /*068c*/ 	.short	0x010a
        /*068e*/ 	.byte	0x3f
	.zero		1


	//   ....[96]....
        /*0690*/ 	.word	0x0000af10
        /*0694*/ 	.word	0x00000000
        /*0698*/ 	.word	0x00000068
        /*069c*/ 	.short	0x010a
        /*069e*/ 	.byte	0x3f
	.zero		1


	//   ....[97]....
        /*06a0*/ 	.word	0x0000af60
        /*06a4*/ 	.word	0x00000000
        /*06a8*/ 	.word	0x00000070
        /*06ac*/ 	.short	0x010a
        /*06ae*/ 	.byte	0x3f
	.zero		1


	//   ....[98]....
        /*06b0*/ 	.word	0x0000b030
        /*06b4*/ 	.word	0x0000000f
        /*06b8*/ 	.word	0x00000020
        /*06bc*/ 	.short	0x010a
        /*06be*/ 	.byte	0x3f
	.zero		1


	//   ....[99]....
        /*06c0*/ 	.word	0x0000b100
        /*06c4*/ 	.word	0x00000007
        /*06c8*/ 	.word	0x00000000
        /*06cc*/ 	.short	0x010a
        /*06ce*/ 	.byte	0x3f
	.zero		1


	//   ....[100]....
        /*06d0*/ 	.word	0x0000b150
        /*06d4*/ 	.word	0x00000006
        /*06d8*/ 	.word	0x00000000
        /*06dc*/ 	.short	0x010a
        /*06de*/ 	.byte	0x3f
	.zero		1


	//   ....[101]....
        /*06e0*/ 	.word	0x0000b1a0
        /*06e4*/ 	.word	0x00000007
        /*06e8*/ 	.word	0x00000000
        /*06ec*/ 	.short	0x010a
        /*06ee*/ 	.byte	0x3f
	.zero		1


	//----- nvinfo : EIATTR_NUM_MBARRIERS
	.align		4
.L_38:
        /*06f0*/ 	.byte	0x03, 0x38
        /*06f2*/ 	.short	0x0012


	//----- nvinfo : EIATTR_EXIT_INSTR_OFFSETS
	.align		4
        /*06f4*/ 	.byte	0x04, 0x1c
        /*06f6*/ 	.short	(.L_40 - .L_39)


	//   ....[0]....
.L_39:
        /*06f8*/ 	.word	0x0000a810


	//----- nvinfo : EIATTR_MAX_THREADS
	.align		4
.L_40:
        /*06fc*/ 	.byte	0x04, 0x05
        /*06fe*/ 	.short	(.L_42 - .L_41)
.L_41:
        /*0700*/ 	.word	0x00000180
        /*0704*/ 	.word	0x00000001
        /*0708*/ 	.word	0x00000001


	//----- nvinfo : EIATTR_CRS_STACK_SIZE
	.align		4
.L_42:
        /*070c*/ 	.byte	0x04, 0x1e
        /*070e*/ 	.short	(.L_44 - .L_43)
.L_43:
        /*0710*/ 	.word	0x00000000


	//----- nvinfo : EIATTR_CBANK_PARAM_SIZE
	.align		4
.L_44:
        /*0714*/ 	.byte	0x03, 0x19
        /*0716*/ 	.short	0x0770


	//----- nvinfo : EIATTR_PARAM_CBANK
	.align		4
        /*0718*/ 	.byte	0x04, 0x0a
        /*071a*/ 	.short	(.L_46 - .L_45)
	.align		4
.L_45:
        /*071c*/ 	.word	index@(.nv.constant0._ZN7cutlass13device_kernelINS_4gemm6kernel13GemmUniversalIN4cute5tupleIJiiiiEEENS1_10collective13CollectiveMmaINS1_34MainloopSm90TmaGmmaWarpSpecializedILi4ENS5_IJNS4_1CILi1EEESB_SB_EEENS1_35KernelTmaWarpSpecializedCooperativeEEENS5_IJNSA_ILi256EEENSA_ILi128EEENSA_ILi64EEEEEENS_10bfloat16_tENS5_IJlSB_lEEESJ_SK_NS4_8TiledMMAINS4_8MMA_AtomIJNS4_4SM904GMMA28MMA_64x128x16_F32BF16BF16_SSILNSO_5MajorE0ELSQ_0ELNSO_7ScaleInE1ELSR_1EEEEEENS4_6LayoutINS5_IJNSA_ILi2EEESB_SB_EEENS5_IJSB_NSA_ILi0EEESX_EEEEENS5_IJNS4_10UnderscoreES10_S10_EEEEENS4_13SM90_TMA_LOADENS4_14ComposedLayoutINS4_7SwizzleILi3ELi4ELi3EEENS4_18smem_ptr_flag_bitsILi16EEENSU_INS5_IJNSA_ILi8EEESH_EEENS5_IJSH_SB_EEEEEEEvNS4_8identityES13_S1D_vS1E_EENS_8epilogue10collective18CollectiveEpilogueINS1G_22Sm90TmaWarpSpecializedILi4ELi2ELi16ELb1ELb0EEEJSI_NS5_IJSG_NSA_ILi32EEEEEESJ_SK_SJ_SK_NS1G_6fusion15FusionCallbacksIS1K_NS1N_23LinCombPerRowBiasEltActINS1G_6thread4ReLuESJ_fSJ_SJ_fLi8ELNS_15FloatRoundStyleE2EEESI_S1M_JEEES13_NS14_INS15_ILi2ELi4ELi3EEES18_NSU_INS5_IJS19_S1L_EEENS5_IJS1L_SB_EEEEEEENS4_17SM75_U32x4_LDSM_NENS4_14SM90_TMA_STOREES1Z_NS4_17SM90_U32x4_STSM_NENS4_9Copy_AtomIJS22_NS_6half_tEEEEvEEEvvEEEEvNT_6ParamsE)
        /*0720*/ 	.short	0x0210
        /*0722*/ 	.short	0x0770


	//----- nvinfo : EIATTR_SW_WAR
	.align		4
.L_46:
        /*0724*/ 	.byte	0x04, 0x36
        /*0726*/ 	.short	(.L_48 - .L_47)
.L_47:
        /*0728*/ 	.word	0x00000008
.L_48:


//--------------------- .nv.callgraph             --------------------------
	.section	.nv.callgraph,"",@"SHT_CUDA_CALLGRAPH"
	.align	4
	.sectionentsize	8
	.align		4
        /*0000*/ 	.word	0x00000000
	.align		4
        /*0004*/ 	.word	0xffffffff
	.align		4
        /*0008*/ 	.word	index@(_ZN7cutlass13device_kernelINS_4gemm6kernel13GemmUniversalIN4cute5tupleIJiiiiEEENS1_10collective13CollectiveMmaINS1_34MainloopSm90TmaGmmaWarpSpecializedILi4ENS5_IJNS4_1CILi1EEESB_SB_EEENS1_35KernelTmaWarpSpecializedCooperativeEEENS5_IJNSA_ILi256EEENSA_ILi128EEENSA_ILi64EEEEEENS_10bfloat16_tENS5_IJlSB_lEEESJ_SK_NS4_8TiledMMAINS4_8MMA_AtomIJNS4_4SM904GMMA28MMA_64x128x16_F32BF16BF16_SSILNSO_5MajorE0ELSQ_0ELNSO_7ScaleInE1ELSR_1EEEEEENS4_6LayoutINS5_IJNSA_ILi2EEESB_SB_EEENS5_IJSB_NSA_ILi0EEESX_EEEEENS5_IJNS4_10UnderscoreES10_S10_EEEEENS4_13SM90_TMA_LOADENS4_14ComposedLayoutINS4_7SwizzleILi3ELi4ELi3EEENS4_18smem_ptr_flag_bitsILi16EEENSU_INS5_IJNSA_ILi8EEESH_EEENS5_IJSH_SB_EEEEEEEvNS4_8identityES13_S1D_vS1E_EENS_8epilogue10collective18CollectiveEpilogueINS1G_22Sm90TmaWarpSpecializedILi4ELi2ELi16ELb1ELb0EEEJSI_NS5_IJSG_NSA_ILi32EEEEEESJ_SK_SJ_SK_NS1G_6fusion15FusionCallbacksIS1K_NS1N_23LinCombPerRowBiasEltActINS1G_6thread4ReLuESJ_fSJ_SJ_fLi8ELNS_15FloatRoundStyleE2EEESI_S1M_JEEES13_NS14_INS15_ILi2ELi4ELi3EEES18_NSU_INS5_IJS19_S1L_EEENS5_IJS1L_SB_EEEEEEENS4_17SM75_U32x4_LDSM_NENS4_14SM90_TMA_STOREES1Z_NS4_17SM90_U32x4_STSM_NENS4_9Copy_AtomIJS22_NS_6half_tEEEEvEEEvvEEEEvNT_6ParamsE)
	.align		4
        /*000c*/ 	.word	index@(__assertfail)
	.align		4
        /*0010*/ 	.word	0x00000000
	.align		4
        /*0014*/ 	.word	0xfffffffe
	.align		4
        /*0018*/ 	.word	0x00000000
	.align		4
        /*001c*/ 	.word	0xfffffffd
	.align		4
        /*0020*/ 	.word	0x00000000
	.align		4
        /*0024*/ 	.word	0xfffffffc


//--------------------- .nv.constant4             --------------------------
	.section	.nv.constant4,"a",@progbits
	.align	8
	.align		8
.nv.constant4:
        /*0000*/ 	.dword	__assertfail
	.align		8
        /*0008*/ 	.dword	__unnamed_1
	.align		8
        /*0010*/ 	.dword	__unnamed_2
	.align		8
        /*0018*/ 	.dword	_ZN39_INTERNAL_06c789ec_4_k_cu_4ee9f68e_28014cuda3std3__45__cpo5beginE
	.align		8
        /*0020*/ 	.dword	_ZN39_INTERNAL_06c789ec_4_k_cu_4ee9f68e_28014cuda3std3__45__cpo3endE
	.align		8
        /*0028*/ 	.dword	_ZN39_INTERNAL_06c789ec_4_k_cu_4ee9f68e_28014cuda3std3__45__cpo6cbeginE
	.align		8
        /*0030*/ 	.dword	_ZN39_INTERNAL_06c789ec_4_k_cu_4ee9f68e_28014cuda3std3__45__cpo4cendE
	.align		8
        /*0038*/ 	.dword	_ZN39_INTERNAL_06c789ec_4_k_cu_4ee9f68e_28014cuda3std3__441_GLOBAL__N__06c789ec_4_k_cu_4ee9f68e_28016ignoreE
	.align		8
        /*0040*/ 	.dword	_ZN39_INTERNAL_06c789ec_4_k_cu_4ee9f68e_28014cuda3std3__419piecewise_constructE
	.align		8
        /*0048*/ 	.dword	_ZN39_INTERNAL_06c789ec_4_k_cu_4ee9f68e_28014cuda3std3__48in_placeE
	.align		8
        /*0050*/ 	.dword	_ZN39_INTERNAL_06c789ec_4_k_cu_4ee9f68e_28014cuda3std6ranges3__45__cpo4swapE
	.align		8
        /*0058*/ 	.dword	_ZN39_INTERNAL_06c789ec_4_k_cu_4ee9f68e_28014cuda3std6ranges3__45__cpo9iter_moveE
	.align		8
        /*0060*/ 	.dword	_ZN39_INTERNAL_06c789ec_4_k_cu_4ee9f68e_28014cute7productE
	.align		8
        /*0068*/ 	.dword	_ZN39_INTERNAL_06c789ec_4_k_cu_4ee9f68e_28014cute1_E
	.align		8
        /*0070*/ 	.dword	$str$22
	.align		8
        /*0078*/ 	.dword	$str$23
	.align		8
        /*0080*/ 	.dword	$str$26
	.align		8
        /*0088*/ 	.dword	$str$27


//--------------------- .text._ZN7cutlass13device_kernelINS_4gemm6kernel13GemmUniversalIN4cute5tupleIJiiiiEEENS1_10collective13CollectiveMmaINS1_34MainloopSm90TmaGmmaWarpSpecializedILi4ENS5_IJNS4_1CILi1EEESB_SB_EEENS1_35KernelTmaWarpSpecializedCooperativeEEENS5_IJNSA_ILi256EEENSA_ILi128EEENSA_ILi64EEEEEENS_10bfloat16_tENS5_IJlSB_lEEESJ_SK_NS4_8TiledMMAINS4_8MMA_AtomIJNS4_4SM904GMMA28MMA_64x128x16_F32BF16BF16_SSILNSO_5MajorE0ELSQ_0ELNSO_7ScaleInE1ELSR_1EEEEEENS4_6LayoutINS5_IJNSA_ILi2EEESB_SB_EEENS5_IJSB_NSA_ILi0EEESX_EEEEENS5_IJNS4_10UnderscoreES10_S10_EEEEENS4_13SM90_TMA_LOADENS4_14ComposedLayoutINS4_7SwizzleILi3ELi4ELi3EEENS4_18smem_ptr_flag_bitsILi16EEENSU_INS5_IJNSA_ILi8EEESH_EEENS5_IJSH_SB_EEEEEEEvNS4_8identityES13_S1D_vS1E_EENS_8epilogue10collective18CollectiveEpilogueINS1G_22Sm90TmaWarpSpecializedILi4ELi2ELi16ELb1ELb0EEEJSI_NS5_IJSG_NSA_ILi32EEEEEESJ_SK_SJ_SK_NS1G_6fusion15FusionCallbacksIS1K_NS1N_23LinCombPerRowBiasEltActINS1G_6thread4ReLuESJ_fSJ_SJ_fLi8ELNS_15FloatRoundStyleE2EEESI_S1M_JEEES13_NS14_INS15_ILi2ELi4ELi3EEES18_NSU_INS5_IJS19_S1L_EEENS5_IJS1L_SB_EEEEEEENS4_17SM75_U32x4_LDSM_NENS4_14SM90_TMA_STOREES1Z_NS4_17SM90_U32x4_STSM_NENS4_9Copy_AtomIJS22_NS_6half_tEEEEvEEEvvEEEEvNT_6ParamsE --------------------------
	.section	.text._ZN7cutlass13device_kernelINS_4gemm6kernel13GemmUniversalIN4cute5tupleIJiiiiEEENS1_10collective13CollectiveMmaINS1_34MainloopSm90TmaGmmaWarpSpecializedILi4ENS5_IJNS4_1CILi1EEESB_SB_EEENS1_35KernelTmaWarpSpecializedCooperativeEEENS5_IJNSA_ILi256EEENSA_ILi128EEENSA_ILi64EEEEEENS_10bfloat16_tENS5_IJlSB_lEEESJ_SK_NS4_8TiledMMAINS4_8MMA_AtomIJNS4_4SM904GMMA28MMA_64x128x16_F32BF16BF16_SSILNSO_5MajorE0ELSQ_0ELNSO_7ScaleInE1ELSR_1EEEEEENS4_6LayoutINS5_IJNSA_ILi2EEESB_SB_EEENS5_IJSB_NSA_ILi0EEESX_EEEEENS5_IJNS4_10UnderscoreES10_S10_EEEEENS4_13SM90_TMA_LOADENS4_14ComposedLayoutINS4_7SwizzleILi3ELi4ELi3EEENS4_18smem_ptr_flag_bitsILi16EEENSU_INS5_IJNSA_ILi8EEESH_EEENS5_IJSH_SB_EEEEEEEvNS4_8identityES13_S1D_vS1E_EENS_8epilogue10collective18CollectiveEpilogueINS1G_22Sm90TmaWarpSpecializedILi4ELi2ELi16ELb1ELb0EEEJSI_NS5_IJSG_NSA_ILi32EEEEEESJ_SK_SJ_SK_NS1G_6fusion15FusionCallbacksIS1K_NS1N_23LinCombPerRowBiasEltActINS1G_6thread4ReLuESJ_fSJ_SJ_fLi8ELNS_15FloatRoundStyleE2EEESI_S1M_JEEES13_NS14_INS15_ILi2ELi4ELi3EEES18_NSU_INS5_IJS19_S1L_EEENS5_IJS1L_SB_EEEEEEENS4_17SM75_U32x4_LDSM_NENS4_14SM90_TMA_STOREES1Z_NS4_17SM90_U32x4_STSM_NENS4_9Copy_AtomIJS22_NS_6half_tEEEEvEEEvvEEEEvNT_6ParamsE,"ax",@progbits
	.align	128
.text._ZN7cutlass13device_kernelINS_4gemm6kernel13GemmUniversalIN4cute5tupleIJiiiiEEENS1_10collective13CollectiveMmaINS1_34MainloopSm90TmaGmmaWarpSpecializedILi4ENS5_IJNS4_1CILi1EEESB_SB_EEENS1_35KernelTmaWarpSpecializedCooperativeEEENS5_IJNSA_ILi256EEENSA_ILi128EEENSA_ILi64EEEEEENS_10bfloat16_tENS5_IJlSB_lEEESJ_SK_NS4_8TiledMMAINS4_8MMA_AtomIJNS4_4SM904GMMA28MMA_64x128x16_F32BF16BF16_SSILNSO_5MajorE0ELSQ_0ELNSO_7ScaleInE1ELSR_1EEEEEENS4_6LayoutINS5_IJNSA_ILi2EEESB_SB_EEENS5_IJSB_NSA_ILi0EEESX_EEEEENS5_IJNS4_10UnderscoreES10_S10_EEEEENS4_13SM90_TMA_LOADENS4_14ComposedLayoutINS4_7SwizzleILi3ELi4ELi3EEENS4_18smem_ptr_flag_bitsILi16EEENSU_INS5_IJNSA_ILi8EEESH_EEENS5_IJSH_SB_EEEEEEEvNS4_8identityES13_S1D_vS1E_EENS_8epilogue10collective18CollectiveEpilogueINS1G_22Sm90TmaWarpSpecializedILi4ELi2ELi16ELb1ELb0EEEJSI_NS5_IJSG_NSA_ILi32EEEEEESJ_SK_SJ_SK_NS1G_6fusion15FusionCallbacksIS1K_NS1N_23LinCombPerRowBiasEltActINS1G_6thread4ReLuESJ_fSJ_SJ_fLi8ELNS_15FloatRoundStyleE2EEESI_S1M_JEEES13_NS14_INS15_ILi2ELi4ELi3EEES18_NSU_INS5_IJS19_S1L_EEENS5_IJS1L_SB_EEEEEEENS4_17SM75_U32x4_LDSM_NENS4_14SM90_TMA_STOREES1Z_NS4_17SM90_U32x4_STSM_NENS4_9Copy_AtomIJS22_NS_6half_tEEEEvEEEvvEEEEvNT_6ParamsE:
        .type           _ZN7cutlass13device_kernelINS_4gemm6kernel13GemmUniversalIN4cute5tupleIJiiiiEEENS1_10collective13CollectiveMmaINS1_34MainloopSm90TmaGmmaWarpSpecializedILi4ENS5_IJNS4_1CILi1EEESB_SB_EEENS1_35KernelTmaWarpSpecializedCooperativeEEENS5_IJNSA_ILi256EEENSA_ILi128EEENSA_ILi64EEEEEENS_10bfloat16_tENS5_IJlSB_lEEESJ_SK_NS4_8TiledMMAINS4_8MMA_AtomIJNS4_4SM904GMMA28MMA_64x128x16_F32BF16BF16_SSILNSO_5MajorE0ELSQ_0ELNSO_7ScaleInE1ELSR_1EEEEEENS4_6LayoutINS5_IJNSA_ILi2EEESB_SB_EEENS5_IJSB_NSA_ILi0EEESX_EEEEENS5_IJNS4_10UnderscoreES10_S10_EEEEENS4_13SM90_TMA_LOADENS4_14ComposedLayoutINS4_7SwizzleILi3ELi4ELi3EEENS4_18smem_ptr_flag_bitsILi16EEENSU_INS5_IJNSA_ILi8EEESH_EEENS5_IJSH_SB_EEEEEEEvNS4_8identityES13_S1D_vS1E_EENS_8epilogue10collective18CollectiveEpilogueINS1G_22Sm90TmaWarpSpecializedILi4ELi2ELi16ELb1ELb0EEEJSI_NS5_IJSG_NSA_ILi32EEEEEESJ_SK_SJ_SK_NS1G_6fusion15FusionCallbacksIS1K_NS1N_23LinCombPerRowBiasEltActINS1G_6thread4ReLuESJ_fSJ_SJ_fLi8ELNS_15FloatRoundStyleE2EEESI_S1M_JEEES13_NS14_INS15_ILi2ELi4ELi3EEES18_NSU_INS5_IJS19_S1L_EEENS5_IJS1L_SB_EEEEEEENS4_17SM75_U32x4_LDSM_NENS4_14SM90_TMA_STOREES1Z_NS4_17SM90_U32x4_STSM_NENS4_9Copy_AtomIJS22_NS_6half_tEEEEvEEEvvEEEEvNT_6ParamsE,@function
        .size           _ZN7cutlass13device_kernelINS_4gemm6kernel13GemmUniversalIN4cute5tupleIJiiiiEEENS1_10collective13CollectiveMmaINS1_34MainloopSm90TmaGmmaWarpSpecializedILi4ENS5_IJNS4_1CILi1EEESB_SB_EEENS1_35KernelTmaWarpSpecializedCooperativeEEENS5_IJNSA_ILi256EEENSA_ILi128EEENSA_ILi64EEEEEENS_10bfloat16_tENS5_IJlSB_lEEESJ_SK_NS4_8TiledMMAINS4_8MMA_AtomIJNS4_4SM904GMMA28MMA_64x128x16_F32BF16BF16_SSILNSO_5MajorE0ELSQ_0ELNSO_7ScaleInE1ELSR_1EEEEEENS4_6LayoutINS5_IJNSA_ILi2EEESB_SB_EEENS5_IJSB_NSA_ILi0EEESX_EEEEENS5_IJNS4_10UnderscoreES10_S10_EEEEENS4_13SM90_TMA_LOADENS4_14ComposedLayoutINS4_7SwizzleILi3ELi4ELi3EEENS4_18smem_ptr_flag_bitsILi16EEENSU_INS5_IJNSA_ILi8EEESH_EEENS5_IJSH_SB_EEEEEEEvNS4_8identityES13_S1D_vS1E_EENS_8epilogue10collective18CollectiveEpilogueINS1G_22Sm90TmaWarpSpecializedILi4ELi2ELi16ELb1ELb0EEEJSI_NS5_IJSG_NSA_ILi32EEEEEESJ_SK_SJ_SK_NS1G_6fusion15FusionCallbacksIS1K_NS1N_23LinCombPerRowBiasEltActINS1G_6thread4ReLuESJ_fSJ_SJ_fLi8ELNS_15FloatRoundStyleE2EEESI_S1M_JEEES13_NS14_INS15_ILi2ELi4ELi3EEES18_NSU_INS5_IJS19_S1L_EEENS5_IJS1L_SB_EEEEEEENS4_17SM75_U32x4_LDSM_NENS4_14SM90_TMA_STOREES1Z_NS4_17SM90_U32x4_STSM_NENS4_9Copy_AtomIJS22_NS_6half_tEEEEvEEEvvEEEEvNT_6ParamsE,(.L_x_264 - _ZN7cutlass13device_kernelINS_4gemm6kernel13GemmUniversalIN4cute5tupleIJiiiiEEENS1_10collective13CollectiveMmaINS1_34MainloopSm90TmaGmmaWarpSpecializedILi4ENS5_IJNS4_1CILi1EEESB_SB_EEENS1_35KernelTmaWarpSpecializedCooperativeEEENS5_IJNSA_ILi256EEENSA_ILi128EEENSA_ILi64EEEEEENS_10bfloat16_tENS5_IJlSB_lEEESJ_SK_NS4_8TiledMMAINS4_8MMA_AtomIJNS4_4SM904GMMA28MMA_64x128x16_F32BF16BF16_SSILNSO_5MajorE0ELSQ_0ELNSO_7ScaleInE1ELSR_1EEEEEENS4_6LayoutINS5_IJNSA_ILi2EEESB_SB_EEENS5_IJSB_NSA_ILi0EEESX_EEEEENS5_IJNS4_10UnderscoreES10_S10_EEEEENS4_13SM90_TMA_LOADENS4_14ComposedLayoutINS4_7SwizzleILi3ELi4ELi3EEENS4_18smem_ptr_flag_bitsILi16EEENSU_INS5_IJNSA_ILi8EEESH_EEENS5_IJSH_SB_EEEEEEEvNS4_8identityES13_S1D_vS1E_EENS_8epilogue10collective18CollectiveEpilogueINS1G_22Sm90TmaWarpSpecializedILi4ELi2ELi16ELb1ELb0EEEJSI_NS5_IJSG_NSA_ILi32EEEEEESJ_SK_SJ_SK_NS1G_6fusion15FusionCallbacksIS1K_NS1N_23LinCombPerRowBiasEltActINS1G_6thread4ReLuESJ_fSJ_SJ_fLi8ELNS_15FloatRoundStyleE2EEESI_S1M_JEEES13_NS14_INS15_ILi2ELi4ELi3EEES18_NSU_INS5_IJS19_S1L_EEENS5_IJS1L_SB_EEEEEEENS4_17SM75_U32x4_LDSM_NENS4_14SM90_TMA_STOREES1Z_NS4_17SM90_U32x4_STSM_NENS4_9Copy_AtomIJS22_NS_6half_tEEEEvEEEvvEEEEvNT_6ParamsE)
        .other          _ZN7cutlass13device_kernelINS_4gemm6kernel13GemmUniversalIN4cute5tupleIJiiiiEEENS1_10collective13CollectiveMmaINS1_34MainloopSm90TmaGmmaWarpSpecializedILi4ENS5_IJNS4_1CILi1EEESB_SB_EEENS1_35KernelTmaWarpSpecializedCooperativeEEENS5_IJNSA_ILi256EEENSA_ILi128EEENSA_ILi64EEEEEENS_10bfloat16_tENS5_IJlSB_lEEESJ_SK_NS4_8TiledMMAINS4_8MMA_AtomIJNS4_4SM904GMMA28MMA_64x128x16_F32BF16BF16_SSILNSO_5MajorE0ELSQ_0ELNSO_7ScaleInE1ELSR_1EEEEEENS4_6LayoutINS5_IJNSA_ILi2EEESB_SB_EEENS5_IJSB_NSA_ILi0EEESX_EEEEENS5_IJNS4_10UnderscoreES10_S10_EEEEENS4_13SM90_TMA_LOADENS4_14ComposedLayoutINS4_7SwizzleILi3ELi4ELi3EEENS4_18smem_ptr_flag_bitsILi16EEENSU_INS5_IJNSA_ILi8EEESH_EEENS5_IJSH_SB_EEEEEEEvNS4_8identityES13_S1D_vS1E_EENS_8epilogue10collective18CollectiveEpilogueINS1G_22Sm90TmaWarpSpecializedILi4ELi2ELi16ELb1ELb0EEEJSI_NS5_IJSG_NSA_ILi32EEEEEESJ_SK_SJ_SK_NS1G_6fusion15FusionCallbacksIS1K_NS1N_23LinCombPerRowBiasEltActINS1G_6thread4ReLuESJ_fSJ_SJ_fLi8ELNS_15FloatRoundStyleE2EEESI_S1M_JEEES13_NS14_INS15_ILi2ELi4ELi3EEES18_NSU_INS5_IJS19_S1L_EEENS5_IJS1L_SB_EEEEEEENS4_17SM75_U32x4_LDSM_NENS4_14SM90_TMA_STOREES1Z_NS4_17SM90_U32x4_STSM_NENS4_9Copy_AtomIJS22_NS_6half_tEEEEvEEEvvEEEEvNT_6ParamsE,@"STO_CUDA_ENTRY STV_DEFAULT"
_ZN7cutlass13device_kernelINS_4gemm6kernel13GemmUniversalIN4cute5tupleIJiiiiEEENS1_10collective13CollectiveMmaINS1_34MainloopSm90TmaGmmaWarpSpecializedILi4ENS5_IJNS4_1CILi1EEESB_SB_EEENS1_35KernelTmaWarpSpecializedCooperativeEEENS5_IJNSA_ILi256EEENSA_ILi128EEENSA_ILi64EEEEEENS_10bfloat16_tENS5_IJlSB_lEEESJ_SK_NS4_8TiledMMAINS4_8MMA_AtomIJNS4_4SM904GMMA28MMA_64x128x16_F32BF16BF16_SSILNSO_5MajorE0ELSQ_0ELNSO_7ScaleInE1ELSR_1EEEEEENS4_6LayoutINS5_IJNSA_ILi2EEESB_SB_EEENS5_IJSB_NSA_ILi0EEESX_EEEEENS5_IJNS4_10UnderscoreES10_S10_EEEEENS4_13SM90_TMA_LOADENS4_14ComposedLayoutINS4_7SwizzleILi3ELi4ELi3EEENS4_18smem_ptr_flag_bitsILi16EEENSU_INS5_IJNSA_ILi8EEESH_EEENS5_IJSH_SB_EEEEEEEvNS4_8identityES13_S1D_vS1E_EENS_8epilogue10collective18CollectiveEpilogueINS1G_22Sm90TmaWarpSpecializedILi4ELi2ELi16ELb1ELb0EEEJSI_NS5_IJSG_NSA_ILi32EEEEEESJ_SK_SJ_SK_NS1G_6fusion15FusionCallbacksIS1K_NS1N_23LinCombPerRowBiasEltActINS1G_6thread4ReLuESJ_fSJ_SJ_fLi8ELNS_15FloatRoundStyleE2EEESI_S1M_JEEES13_NS14_INS15_ILi2ELi4ELi3EEES18_NSU_INS5_IJS19_S1L_EEENS5_IJS1L_SB_EEEEEEENS4_17SM75_U32x4_LDSM_NENS4_14SM90_TMA_STOREES1Z_NS4_17SM90_U32x4_STSM_NENS4_9Copy_AtomIJS22_NS_6half_tEEEEvEEEvvEEEEvNT_6ParamsE:
[----:B------:R-:W1:Y:S01]  /*0000*/  LDC R1, c[0x0][0x28] ;  /* 0x00000a00ff017b82 */ /* 0x000e620000000800 */
[----:B------:R-:W2:Y:S07]  /*0010*/  S2R R18, SR_TID.X ;  /* 0x0000000000127919 */ /* 0x000eae0000002100 */
[----:B------:R-:W3:Y:S01]  /*0020*/  LDC.64 R4, c[0x0][0x588] ;  /* 0x00016200ff047b82 */ /* 0x000ee20000000a00 */
[----:B------:R-:W-:Y:S01]  /*0030*/  ELECT P0, URZ, PT ;  /* 0x00000000003f782f */ /* 0x000fe20003800000 */
[----:B------:R-:W-:Y:S01]  /*0040*/  BSSY B0, `(.L_x_0) ;  /* 0x0000016000007945 */ /* 0x000fe20003800000 */
[----:B--2---:R-:W-:-:S02]  /*0050*/  SHF.R.U32.HI R6, RZ, 0x5, R18 ;  /* 0x00000005ff067819 */ /* 0x004fc40000011612 */
[----:B------:R-:W-:-:S03]  /*0060*/  SHF.R.U32.HI R2, RZ, 0x7, R18 ;  /* 0x00000007ff027819 */ /* 0x000fc60000011612 */
[----:B------:R-:W2:Y:S04]  /*0070*/  SHFL.IDX PT, R0, R6, RZ, 0x1f ;  /* 0x00001fff06007589 */ /* 0x000ea800000e0000 */
[----:B------:R4:W1:Y:S01]  /*0080*/  SHFL.IDX PT, R10, R2, RZ, 0x1f ;  /* 0x00001fff020a7589 */ /* 0x00086200000e0000 */
[----:B--2---:R-:W-:Y:S02]  /*0090*/  ISETP.NE.OR P0, PT, R0, RZ, !P0 ;  /* 0x000000ff0000720c */ /* 0x004fe40004705670 */
[----:B------:R-:W-:-:S11]  /*00a0*/  SHF.R.S32.HI R3, RZ, 0x1f, R0 ;  /* 0x0000001fff037819 */ /* 0x000fd60000011400 */
[----:B-1-34-:R-:W-:Y:S05]  /*00b0*/  @P0 BRA `(.L_x_1) ;  /* 0x0000000000380947 */ /* 0x01afea0003800000 */
[----:B------:R-:W-:Y:S02]  /*00c0*/  ULDC.64 UR4, c[0x0][0x198] ;  /* 0x0000660000047ab9 */ /* 0x000fe40000000a00 */
[----:B------:R-:W-:Y:S02]  /*00d0*/  UIADD3 UR6, UP0, UR4, 0xf0, URZ ;  /* 0x000000f004067890 */ /* 0x000fe4000ff1e03f */
[----:B------:R-:W-:Y:S02]  /*00e0*/  UIADD3 UR8, UP1, UR4, 0x1f0, URZ ;  /* 0x000001f004087890 */ /* 0x000fe4000ff3e03f */
[----:B------:R-:W-:Y:S02]  /*00f0*/  UIADD3 UR10, UP2, UR4, 0x3f0, URZ ;  /* 0x000003f0040a7890 */ /* 0x000fe4000ff5e03f */
[----:B------:R-:W-:Y:S02]  /*0100*/  UIADD3 UR4, UP3, UR4, 0x4f0, URZ ;  /* 0x000004f004047890 */ /* 0x000fe4000ff7e03f */
[----:B------:R-:W-:-:S02]  /*0110*/  UIADD3.X UR7, URZ, UR5, URZ, UP0, !UPT ;  /* 0x000000053f077290 */ /* 0x000fc400087fe43f */
[----:B------:R-:W-:Y:S02]  /*0120*/  UIADD3.X UR9, URZ, UR5, URZ, UP1, !UPT ;  /* 0x000000053f097290 */ /* 0x000fe40008ffe43f */
[----:B------:R-:W-:Y:S02]  /*0130*/  UIADD3.X UR11, URZ, UR5, URZ, UP2, !UPT ;  /* 0x000000053f0b7290 */ /* 0x000fe400097fe43f */
[----:B------:R-:W-:-:S03]  /*0140*/  UIADD3.X UR5, URZ, UR5, URZ, UP3, !UPT ;  /* 0x000000053f057290 */ /* 0x000fc60009ffe43f */
[----:B------:R1:W-:Y:S02]  /*0150*/  UTMACCTL.PF [UR6] ;  /* 0x00000000060079b9 */ /* 0x0003e40008040000 */
[----:B------:R1:W-:Y:S02]  /*0160*/  UTMACCTL.PF [UR8] ;  /* 0x00000000080079b9 */ /* 0x0003e40008040000 */
[----:B------:R1:W-:Y:S02]  /*0170*/  UTMACCTL.PF [UR10] ;  /* 0x000000000a0079b9 */ /* 0x0003e40008040000 */
[----:B------:R1:W-:Y:S02]  /*0180*/  UTMACCTL.PF [UR4] ;  /* 0x00000000040079b9 */ /* 0x0003e40008040000 */
[----:B-1----:R-:W-:Y:S01]  /*0190*/  NOP ;  /* 0x0000000000007918 */ /* 0x002fe20000000000 */
.L_x_1:
[----:B------:R-:W-:Y:S05]  /*01a0*/  BSYNC B0 ;  /* 0x0000000000007941 */ /* 0x000fea0003800000 */
.L_x_0:
[----:B------:R-:W-:Y:S01]  /*01b0*/  ULDC.64 UR4, c[0x0][0x590] ;  /* 0x0001640000047ab9 */ /* 0x000fe20000000a00 */
[----:B------:R-:W-:Y:S01]  /*01c0*/  LEA.HI R3, R3, R0, RZ, 0x2 ;  /* 0x0000000003037211 */ /* 0x000fe200078f10ff */
[----:B------:R-:W-:Y:S01]  /*01d0*/  ULDC.64 UR42, c[0x0][0x208] ;  /* 0x00008200002a7ab9 */ /* 0x000fe20000000a00 */
[----:B------:R-:W-:Y:S01]  /*01e0*/  ISETP.NE.U32.AND P2, PT, RZ, UR4, PT ;  /* 0x00000004ff007c0c */ /* 0x000fe2000bf45070 */
[----:B------:R-:W-:Y:S01]  /*01f0*/  IMAD.MOV.U32 R2, RZ, RZ, R4 ;  /* 0x000000ffff027224 */ /* 0x000fe200078e0004 */
[----:B------:R-:W-:Y:S02]  /*0200*/  LOP3.LUT R3, R3, 0xfffffffc, RZ, 0xc0, !PT ;  /* 0xfffffffc03037812 */ /* 0x000fe400078ec0ff */
[----:B------:R-:W-:Y:S02]  /*0210*/  ISETP.NE.AND.EX P3, PT, RZ, UR5, PT, P2 ;  /* 0x00000005ff007c0c */ /* 0x000fe4000bf65320 */
[----:B------:R-:W-:Y:S01]  /*0220*/  PRMT R7, RZ, 0x7610, R7 ;  /* 0x00007610ff077816 */ /* 0x000fe20000000007 */
[----:B------:R-:W-:-:S02]  /*0230*/  IMAD.IADD R0, R0, 0x1, -R3 ;  /* 0x0000000100007824 */ /* 0x000fc400078e0a03 */
[----:B------:R-:W-:-:S08]  /*0240*/  IMAD.MOV.U32 R3, RZ, RZ, R5 ;  /* 0x000000ffff037224 */ /* 0x000fd000078e0005 */
[----:B------:R-:W-:Y:S05]  /*0250*/  @P3 BRA `(.L_x_2) ;  /* 0x0000000000303947 */ /* 0x000fea0003800000 */
[----:B------:R-:W-:Y:S02]  /*0260*/  ULDC.64 UR6, c[0x0][0x588] ;  /* 0x0001620000067ab9 */ /* 0x000fe40000000a00 */
[----:B------:R-:W-:-:S04]  /*0270*/  ISETP.NE.U32.AND P0, PT, RZ, UR6, PT ;  /* 0x00000006ff007c0c */ /* 0x000fc8000bf05070 */
[----:B------:R-:W-:-:S13]  /*0280*/  ISETP.NE.AND.EX P0, PT, RZ, UR7, PT, P0 ;  /* 0x00000007ff007c0c */ /* 0x000fda000bf05300 */
[----:B------:R-:W-:Y:S05]  /*0290*/  @!P0 BRA `(.L_x_3) ;  /* 0x0000000000108947 */ /* 0x000fea0003800000 */
[----:B------:R-:W2:Y:S02]  /*02a0*/  LDG.E R7, desc[UR42][R2.64] ;  /* 0x0000002a02077981 */ /* 0x000ea4000c1e1900 */
[----:B--2---:R-:W-:Y:S02]  /*02b0*/  FSETP.NEU.AND P1, PT, R7, RZ, PT ;  /* 0x000000ff0700720b */ /* 0x004fe40003f2d000 */
[----:B------:R-:W-:Y:S01]  /*02c0*/  MOV R7, 0x1 ;  /* 0x0000000100077802 */ /* 0x000fe20000000f00 */
[----:B------:R-:W-:Y:S10]  /*02d0*/  BRA `(.L_x_2) ;  /* 0x0000000000107947 */ /* 0x000ff40003800000 */
.L_x_3:
[----:B------:R-:W-:Y:S01]  /*02e0*/  ULDC UR6, c[0x0][0x580] ;  /* 0x0001600000067ab9 */ /* 0x000fe20000000800 */
[----:B------:R-:W-:Y:S01]  /*02f0*/  IMAD.MOV.U32 R7, RZ, RZ, 0x1 ;  /* 0x00000001ff077424 */ /* 0x000fe200078e00ff */
[----:B------:R-:W-:Y:S02]  /*0300*/  FSETP.NEU.AND P1, PT, RZ, UR6, PT ;  /* 0x00000006ff007c0b */ /* 0x000fe4000bf2d000 */
[----:B------:R-:W-:-:S11]  /*0310*/  CS2R R2, SRZ ;  /* 0x0000000000027805 */ /* 0x000fd6000001ff00 */
.L_x_2:
[----:B------:R-:W-:Y:S02]  /*0320*/  ISETP.NE.U32.AND P4, PT, R2, RZ, PT ;  /* 0x000000ff0200720c */ /* 0x000fe40003f85070 */
[----:B------:R-:W-:Y:S02]  /*0330*/  ISETP.NE.AND.EX P5, PT, RZ, UR5, PT, P2 ;  /* 0x00000005ff007c0c */ /* 0x000fe4000bfa5320 */
[----:B------:R-:W-:Y:S02]  /*0340*/  ISETP.NE.AND.EX P2, PT, R3, RZ, PT, P4 ;  /* 0x000000ff0300720c */ /* 0x000fe40003f45340 */
[----:B------:R-:W-:-:S11]  /*0350*/  PLOP3.LUT P0, PT, PT, PT, PT, 0x8, 0x0 ;  /* 0x000000000000781c */ /* 0x000fd60003f0e170 */
[----:B------:R-:W-:Y:S05]  /*0360*/  @P2 BRA P5, `(.L_x_4) ;  /* 0x0000000000342947 */ /* 0x000fea0002800000 */
[----:B------:R-:W-:-:S04]  /*0370*/  ISETP.NE.U32.AND P0, PT, RZ, UR4, PT ;  /* 0x00000004ff007c0c */ /* 0x000fc8000bf05070 */
[----:B------:R-:W-:-:S13]  /*0380*/  ISETP.NE.AND.EX P0, PT, RZ, UR5, PT, P0 ;  /* 0x00000005ff007c0c */ /* 0x000fda000bf05300 */
[----:B------:R-:W-:Y:S05]  /*0390*/  @!P0 BRA `(.L_x_5) ;  /* 0x0000000000248947 */ /* 0x000fea0003800000 */
[----:B------:R-:W-:Y:S02]  /*03a0*/  PRMT R7, R7, 0x9910, RZ ;  /* 0x0000991007077816 */ /* 0x000fe400000000ff */
[----:B------:R-:W-:Y:S02]  /*03b0*/  ISETP.NE.U32.AND P0, PT, R2, RZ, PT ;  /* 0x000000ff0200720c */ /* 0x000fe40003f05070 */
[----:B------:R-:W-:Y:S02]  /*03c0*/  ISETP.NE.AND P2, PT, R7, RZ, PT ;  /* 0x000000ff0700720c */ /* 0x000fe40003f45270 */
[----:B------:R-:W-:Y:S02]  /*03d0*/  ISETP.NE.AND.EX P0, PT, R3, RZ, PT, P0 ;  /* 0x000000ff0300720c */ /* 0x000fe40003f05300 */
[----:B------:R-:W-:-:S09]  /*03e0*/  SEL R2, RZ, 0xffffffff, P1 ;  /* 0xffffffffff027807 */ /* 0x000fd20000800000 */
[----:B------:R-:W-:-:S04]  /*03f0*/  @!P2 SEL R2, RZ, 0xffffffff, P0 ;  /* 0xffffffffff02a807 */ /* 0x000fc80000000000 */
[----:B------:R-:W-:-:S04]  /*0400*/  LOP3.LUT R2, R2, 0x1, RZ, 0xc0, !PT ;  /* 0x0000000102027812 */ /* 0x000fc800078ec0ff */
[----:B------:R-:W-:Y:S01]  /*0410*/  ISETP.EQ.U32.AND P0, PT, R2, 0x1, PT ;  /* 0x000000010200780c */ /* 0x000fe20003f02070 */
[----:B------:R-:W-:-:S12]  /*0420*/  BRA `(.L_x_4) ;  /* 0x0000000000047947 */ /* 0x000fd80003800000 */
.L_x_5:
[----:B------:R-:W-:-:S13]  /*0430*/  PLOP3.LUT P0, PT, P1, PT, PT, 0x8, 0x0 ;  /* 0x000000000000781c */ /* 0x000fda0000f0e170 */
.L_x_4:
[----:B------:R-:W1:Y:S02]  /*0440*/  SHFL.IDX PT, R2, R6, RZ, 0x1f ;  /* 0x00001fff06027589 */ /* 0x000e6400000e0000 */
[----:B-1----:R-:W-:-:S13]  /*0450*/  ISETP.NE.AND P1, PT, R2, RZ, PT ;  /* 0x000000ff0200720c */ /* 0x002fda0003f25270 */
[----:B------:R-:W-:Y:S05]  /*0460*/  @P1 BRA `(.L_x_6) ;  /* 0x0000000000581947 */ /* 0x000fea0003800000 */
[----:B------:R-:W1:Y:S01]  /*0470*/  S2UR UR8, SR_CgaCtaId ;  /* 0x00000000000879c3 */ /* 0x000e620000008800 */
[----:B------:R-:W-:Y:S01]  /*0480*/  UMOV UR4, 0x400 ;  /* 0x0000040000047882 */ /* 0x000fe20000000000 */
[----:B------:R-:W-:Y:S01]  /*0490*/  UMOV UR5, 0x1 ;  /* 0x0000000100057882 */ /* 0x000fe20000000000 */
[----:B------:R-:W-:Y:S01]  /*04a0*/  UMOV UR6, 0x100 ;  /* 0x0000010000067882 */ /* 0x000fe20000000000 */
[----:B------:R-:W-:Y:S01]  /*04b0*/  ELECT P1, URZ, PT ;  /* 0x00000000003f782f */ /* 0x000fe20003820000 */
[----:B------:R-:W-:-:S04]  /*04c0*/  UIADD3 UR6, -UR6, 0x100000, URZ ;  /* 0x0010000006067890 */ /* 0x000fc8000fffe13f */
[----:B------:R-:W-:Y:S02]  /*04d0*/  USHF.L.U32 UR7, UR6, 0xb, URZ ;  /* 0x0000000b06077899 */ /* 0x000fe4000800063f */
[----:B------:R-:W-:Y:S02]  /*04e0*/  USHF.L.U32 UR6, UR6, 0x1, URZ ;  /* 0x0000000106067899 */ /* 0x000fe4000800063f */
[----:B-1----:R-:W-:Y:S02]  /*04f0*/  ULEA UR8, UR8, UR4, 0x18 ;  /* 0x0000000408087291 */ /* 0x002fe4000f8ec03f */
[----:B------:R-:W-:-:S04]  /*0500*/  UIADD3 UR4, -UR5, 0x100000, URZ ;  /* 0x0010000005047890 */ /* 0x000fc8000fffe13f */
[----:B------:R-:W-:Y:S02]  /*0510*/  USHF.L.U32 UR5, UR4, 0xb, URZ ;  /* 0x0000000b04057899 */ /* 0x000fe4000800063f */
[----:B------:R-:W-:Y:S01]  /*0520*/  USHF.L.U32 UR4, UR4, 0x1, URZ ;  /* 0x0000000104047899 */ /* 0x000fe2000800063f */
[----:B------:R-:W1:Y:S11]  /*0530*/  FENCE.VIEW.ASYNC.S ;  /* 0x00000000000073c6 */ /* 0x000e760000000000 */
[----:B-1----:R1:W2:Y:S01]  /*0540*/  SYNCS.EXCH.64 URZ, [UR8], UR4 ;  /* 0x00000004083f75b2 */ /* 0x0022a20008000100 */
[----:B------:R1:W3:Y:S01]  /*0550*/  SYNCS.EXCH.64 URZ, [UR8+0x20], UR6 ;  /* 0x00002006083f75b2 */ /* 0x0002e20008000100 */
[----:B------:R1:W4:Y:S01]  /*0560*/  SYNCS.EXCH.64 URZ, [UR8+0x8], UR4 ;  /* 0x00000804083f75b2 */ /* 0x0003220008000100 */
[----:B------:R1:W1:Y:S01]  /*0570*/  SYNCS.EXCH.64 URZ, [UR8+0x28], UR6 ;  /* 0x00002806083f75b2 */ /* 0x0002620008000100 */
[----:B------:R1:W1:Y:S01]  /*0580*/  SYNCS.EXCH.64 URZ, [UR8+0x10], UR4 ;  /* 0x00001004083f75b2 */ /* 0x0002620008000100 */
[----:B------:R1:W1:Y:S01]  /*0590*/  SYNCS.EXCH.64 URZ, [UR8+0x30], UR6 ;  /* 0x00003006083f75b2 */ /* 0x0002620008000100 */
[----:B------:R1:W1:Y:S01]  /*05a0*/  SYNCS.EXCH.64 URZ, [UR8+0x18], UR4 ;  /* 0x00001804083f75b2 */ /* 0x0002620008000100 */
[----:B------:R1:W1:Y:S01]  /*05b0*/  SYNCS.EXCH.64 URZ, [UR8+0x38], UR6 ;  /* 0x00003806083f75b2 */ /* 0x0002620008000100 */
[----:B------:R-:W-:Y:S01]  /*05c0*/  NOP ;  /* 0x0000000000007918 */ /* 0x000fe20000000000 */
.L_x_6:
[----:B------:R-:W5:Y:S01]  /*05d0*/  SHFL.IDX PT, R3, R6, RZ, 0x1f ;  /* 0x00001fff06037589 */ /* 0x000f6200000e0000 */
[----:B------:R-:W1:Y:S01]  /*05e0*/  LDC R2, c[0x0][0x904] ;  /* 0x00024100ff027b82 */ /* 0x000e620000000800 */
[----:B------:R-:W-:Y:S01]  /*05f0*/  NOP ;  /* 0x0000000000007918 */ /* 0x000fe20000000000 */
[----:B-----5:R-:W-:-:S13]  /*0600*/  ISETP.NE.AND P1, PT, R3, RZ, PT ;  /* 0x000000ff0300720c */ /* 0x020fda0003f25270 */
[----:B------:R-:W-:Y:S05]  /*0610*/  @P1 BRA `(.L_x_7) ;  /* 0x0000000000581947 */ /* 0x000fea0003800000 */
[----:B-1----:R-:W1:Y:S01]  /*0620*/  S2UR UR5, SR_CgaCtaId ;  /* 0x00000000000579c3 */ /* 0x002e620000008800 */
[----:B------:R-:W-:Y:S01]  /*0630*/  UMOV UR4, 0x400 ;  /* 0x0000040000047882 */ /* 0x000fe20000000000 */
[----:B------:R-:W-:Y:S01]  /*0640*/  UMOV UR6, 0x20 ;  /* 0x0000002000067882 */ /* 0x000fe20000000000 */
[----:B------:R-:W-:Y:S01]  /*0650*/  UMOV UR7, 0x100 ;  /* 0x0000010000077882 */ /* 0x000fe20000000000 */
[----:B------:R-:W-:Y:S01]  /*0660*/  ELECT P1, URZ, PT ;  /* 0x00000000003f782f */ /* 0x000fe20003820000 */
[----:B-1----:R-:W-:Y:S02]  /*0670*/  ULEA UR8, UR5, UR4, 0x18 ;  /* 0x0000000405087291 */ /* 0x002fe4000f8ec03f */
[----:B------:R-:W-:-:S04]  /*0680*/  UIADD3 UR4, -UR6, 0x100000, URZ ;  /* 0x0010000006047890 */ /* 0x000fc8000fffe13f */
[----:B------:R-:W-:Y:S02]  /*0690*/  USHF.L.U32 UR5, UR4, 0xb, URZ ;  /* 0x0000000b04057899 */ /* 0x000fe4000800063f */
[----:B------:R-:W-:Y:S02]  /*06a0*/  USHF.L.U32 UR4, UR4, 0x1, URZ ;  /* 0x0000000104047899 */ /* 0x000fe4000800063f */
[----:B------:R-:W-:-:S04]  /*06b0*/  UIADD3 UR6, -UR7, 0x100000, URZ ;  /* 0x0010000007067890 */ /* 0x000fc8000fffe13f */
[----:B------:R-:W-:Y:S02]  /*06c0*/  USHF.L.U32 UR7, UR6, 0xb, URZ ;  /* 0x0000000b06077899 */ /* 0x000fe4000800063f */
[----:B------:R-:W-:Y:S01]  /*06d0*/  USHF.L.U32 UR6, UR6, 0x1, URZ ;  /* 0x0000000106067899 */ /* 0x000fe2000800063f */
[----:B------:R-:W1:Y:S03]  /*06e0*/  FENCE.VIEW.ASYNC.S ;  /* 0x00000000000073c6 */ /* 0x000e660000000000 */
[----:B-1----:R1:W1:Y:S08]  /*06f0*/  SYNCS.EXCH.64 URZ, [UR8+0x40], UR4 ;  /* 0x00004004083f75b2 */ /* 0x0022700008000100 */
[----:B------:R1:W1:Y:S01]  /*0700*/  SYNCS.EXCH.64 URZ, [UR8+0x60], UR6 ;  /* 0x00006006083f75b2 */ /* 0x0002620008000100 */
[----:B------:R1:W1:Y:S01]  /*0710*/  SYNCS.EXCH.64 URZ, [UR8+0x48], UR4 ;  /* 0x00004804083f75b2 */ /* 0x0002620008000100 */
[----:B------:R1:W1:Y:S01]  /*0720*/  SYNCS.EXCH.64 URZ, [UR8+0x68], UR6 ;  /* 0x00006806083f75b2 */ /* 0x0002620008000100 */
[----:B------:R1:W1:Y:S01]  /*0730*/  SYNCS.EXCH.64 URZ, [UR8+0x50], UR4 ;  /* 0x00005004083f75b2 */ /* 0x0002620008000100 */
[----:B------:R1:W1:Y:S01]  /*0740*/  SYNCS.EXCH.64 URZ, [UR8+0x70], UR6 ;  /* 0x00007006083f75b2 */ /* 0x0002620008000100 */
[----:B------:R1:W1:Y:S01]  /*0750*/  SYNCS.EXCH.64 URZ, [UR8+0x58], UR4 ;  /* 0x00005804083f75b2 */ /* 0x0002620008000100 */
[----:B------:R1:W1:Y:S01]  /*0760*/  SYNCS.EXCH.64 URZ, [UR8+0x78], UR6 ;  /* 0x00007806083f75b2 */ /* 0x0002620008000100 */
[----:B------:R-:W-:Y:S01]  /*0770*/  NOP ;  /* 0x0000000000007918 */ /* 0x000fe20000000000 */
.L_x_7:
[----:B------:R-:W5:Y:S01]  /*0780*/  SHFL.IDX PT, R6, R6, RZ, 0x1f ;  /* 0x00001fff06067589 */ /* 0x000f6200000e0000 */
[----:B-1----:R-:W-:Y:S02]  /*0790*/  ISETP.NE.AND P6, PT, R2, 0x1, PT ;  /* 0x000000010200780c */ /* 0x002fe40003fc5270 */
[----:B------:R-:W-:Y:S01]  /*07a0*/  ELECT P1, URZ, PT ;  /* 0x00000000003f782f */ /* 0x000fe20003820000 */
[----:B------:R-:W1:Y:S01]  /*07b0*/  S2UR UR37, SR_CgaCtaId ;  /* 0x00000000002579c3 */ /* 0x000e620000008800 */
[----:B------:R-:W2:Y:S01]  /*07c0*/  S2R R3, SR_CTAID.Y ;  /* 0x0000000000037919 */ /* 0x000ea20000002600 */
[----:B------:R-:W-:Y:S01]  /*07d0*/  UMOV UR4, 0x20 ;  /* 0x0000002000047882 */ /* 0x000fe20000000000 */
[----:B------:R-:W-:Y:S01]  /*07e0*/  ISETP.NE.AND P4, PT, R0, RZ, PT ;  /* 0x000000ff0000720c */ /* 0x000fe20003f85270 */
[----:B------:R-:W-:Y:S01]  /*07f0*/  NOP ;  /* 0x0000000000007918 */ /* 0x000fe20000000000 */
[----:B------:R-:W3:Y:S01]  /*0800*/  S2R R8, SR_CTAID.X ;  /* 0x0000000000087919 */ /* 0x000ee20000002500 */
[----:B------:R-:W-:Y:S01]  /*0810*/  P2R R7, PR, RZ, 0x40 ;  /* 0x00000040ff077803 */ /* 0x000fe20000000000 */
[----:B------:R-:W-:Y:S01]  /*0820*/  IMAD.MOV.U32 R9, RZ, RZ, RZ ;  /* 0x000000ffff097224 */ /* 0x000fe200078e00ff */
[----:B------:R-:W-:Y:S02]  /*0830*/  BSSY B6, `(.L_x_8) ;  /* 0x00009fd000067945 */ /* 0x000fe40003800000 */
[----:B------:R-:W3:Y:S01]  /*0840*/  @P6 LDC R17, c[0x0][0x10] ;  /* 0x00000400ff116b82 */ /* 0x000ee20000000800 */
[----:B------:R-:W-:-:S07]  /*0850*/  @P6 IMAD.MOV.U32 R7, RZ, RZ, RZ ;  /* 0x000000ffff076224 */ /* 0x000fce00078e00ff */
[----:B------:R-:W4:Y:S01]  /*0860*/  @!P6 LDC R11, c[0x0][0xc] ;  /* 0x00000300ff0beb82 */ /* 0x000f220000000800 */
[----:B-----5:R-:W-:Y:S02]  /*0870*/  ISETP.NE.OR P2, PT, R6, RZ, !P1 ;  /* 0x000000ff0600720c */ /* 0x020fe40004f45670 */
[----:B------:R-:W-:-:S04]  /*0880*/  ISETP.EQ.OR P1, PT, R0, 0x3, !P4 ;  /* 0x000000030000780c */ /* 0x000fc80006722670 */
[----:B------:R-:W-:-:S04]  /*0890*/  ISETP.EQ.AND P1, PT, R10, RZ, P1 ;  /* 0x000000ff0a00720c */ /* 0x000fc80000f22270 */
[----:B------:R-:W-:Y:S01]  /*08a0*/  SEL R22, RZ, 0x1, !P1 ;  /* 0x00000001ff167807 */ /* 0x000fe20004800000 */
[----:B--2---:R-:W-:Y:S02]  /*08b0*/  @P6 IMAD.MOV.U32 R6, RZ, RZ, R3 ;  /* 0x000000ffff066224 */ /* 0x004fe400078e0003 */
[----:B------:R-:W-:Y:S01]  /*08c0*/  VOTEU.ALL UP0, P2 ;  /* 0x00000000003f7886 */ /* 0x000fe20001000000 */
[----:B------:R-:W-:Y:S01]  /*08d0*/  VOTEU.ALL UP1, P2 ;  /* 0x00000000003f7886 */ /* 0x000fe20001020000 */
[----:B---3--:R-:W-:Y:S01]  /*08e0*/  @P6 IMAD.WIDE.U32 R16, R8, R17, R6 ;  /* 0x0000001108106225 */ /* 0x008fe200078e0006 */
[----:B------:R-:W-:Y:S02]  /*08f0*/  @P6 MOV R7, RZ ;  /* 0x000000ff00076202 */ /* 0x000fe40000000f00 */
[----:B------:R-:W-:Y:S01]  /*0900*/  @!UP0 UMOV UR6, 0x400 ;  /* 0x0000040000068882 */ /* 0x000fe20000000000 */
[----:B------:R-:W-:-:S04]  /*0910*/  @!UP0 UIADD3 UR4, -UR4, 0x100000, URZ ;  /* 0x0010000004048890 */ /* 0x000fc8000fffe13f */
[----:B------:R-:W-:Y:S02]  /*0920*/  @!UP0 USHF.L.U32 UR5, UR4, 0xb, URZ ;  /* 0x0000000b04058899 */ /* 0x000fe4000800063f */
[----:B------:R-:W-:Y:S02]  /*0930*/  @!UP0 USHF.L.U32 UR4, UR4, 0x1, URZ ;  /* 0x0000000104048899 */ /* 0x000fe4000800063f */
[----:B-1----:R-:W-:Y:S01]  /*0940*/  @!UP0 ULEA UR8, UR37, UR6, 0x18 ;  /* 0x0000000625088291 */ /* 0x002fe2000f8ec03f */
[----:B------:R-:W-:Y:S01]  /*0950*/  @P6 IMAD.IADD R17, R17, 0x1, R7 ;  /* 0x0000000111116824 */ /* 0x000fe200078e0207 */
[----:B------:R-:W-:Y:S01]  /*0960*/  VOTEU.ALL UP0, P2 ;  /* 0x00000000003f7886 */ /* 0x000fe20001000000 */
[C---:B------:R-:W-:Y:S01]  /*0970*/  ISETP.NE.AND P2, PT, R10.reuse, RZ, PT ;  /* 0x000000ff0a00720c */ /* 0x040fe20003f45270 */
[----:B------:R-:W-:Y:S01]  /*0980*/  ULDC UR6, c[0x0][0xc] ;  /* 0x0000030000067ab9 */ /* 0x000fe20000000800 */
[----:B------:R-:W-:Y:S01]  /*0990*/  ULDC UR7, c[0x0][0x10] ;  /* 0x0000040000077ab9 */ /* 0x000fe20000000800 */
[----:B------:R-:W-:Y:S01]  /*09a0*/  VIADD R10, R10, 0xffffffff ;  /* 0xffffffff0a0a7836 */ /* 0x000fe20000000000 */
[----:B------:R-:W-:Y:S01]  /*09b0*/  ISETP.EQ.AND P5, PT, R0, 0x2, !P2 ;  /* 0x000000020000780c */ /* 0x000fe200057a2270 */
[----:B----4-:R-:W-:-:S03]  /*09c0*/  @!P6 IMAD.WIDE.U32 R6, R11, R3, R8 ;  /* 0x000000030b06e225 */ /* 0x010fc600078e0008 */
[----:B------:R-:W-:Y:S01]  /*09d0*/  ISETP.GE.U32.AND P1, PT, R10, 0x2, PT ;  /* 0x000000020a00780c */ /* 0x000fe20003f26070 */
[----:B------:R-:W1:Y:S02]  /*09e0*/  FENCE.VIEW.ASYNC.S ;  /* 0x00000000000073c6 */ /* 0x000e640000000000 */
[----:B-1----:R-:W1:Y:S01]  /*09f0*/  @!UP0 SYNCS.EXCH.64 URZ, [UR8+0x80], UR4 ;  /* 0x00008004083f85b2 */ /* 0x002e620008000100 */
[----:B------:R-:W-:Y:S01]  /*0a00*/  SEL R19, RZ, 0x1, !P5 ;  /* 0x00000001ff137807 */ /* 0x000fe20006800000 */
[----:B------:R-:W-:Y:S01]  /*0a10*/  @!P6 IMAD.MOV.U32 R17, RZ, RZ, R7 ;  /* 0x000000ffff11e224 */ /* 0x000fe200078e0007 */
[----:B------:R-:W-:Y:S02]  /*0a20*/  @!P6 MOV R16, R6 ;  /* 0x000000060010e202 */ /* 0x000fe40000000f00 */
[----:B------:R-:W-:Y:S02]  /*0a30*/  SEL R19, R19, 0x2, P1 ;  /* 0x0000000213137807 */ /* 0x000fe40000800000 */
[----:B------:R-:W-:Y:S01]  /*0a40*/  SEL R22, R22, 0x2, P1 ;  /* 0x0000000216167807 */ /* 0x000fe20000800000 */
[----:B------:R2:W1:Y:S01]  /*0a50*/  @!UP1 SYNCS.EXCH.64 URZ, [UR8+0x88], UR4 ;  /* 0x00008804083f95b2 */ /* 0x0004620008000100 */
[----:B------:R-:W-:Y:S01]  /*0a60*/  NOP ;  /* 0x0000000000007918 */ /* 0x000fe20000000000 */
[----:B--2---:R-:W-:-:S03]  /*0a70*/  UIMAD.WIDE.U32 UR4, UR6, UR7, URZ ;  /* 0x00000007060472a5 */ /* 0x004fc6000f8e003f */
[----:B------:R-:W-:Y:S02]  /*0a80*/  ULDC UR6, c[0x0][0x14] ;  /* 0x0000050000067ab9 */ /* 0x000fe40000000800 */
[----:B------:R-:W-:Y:S02]  /*0a90*/  UIMAD.WIDE.U32 UR40, UR4, UR6, URZ ;  /* 0x00000006042872a5 */ /* 0x000fe4000f8e003f */
[----:B------:R-:W-:-:S04]  /*0aa0*/  UIMAD UR38, UR5, UR6, URZ ;  /* 0x00000006052672a4 */ /* 0x000fc8000f8e023f */
[----:B------:R-:W-:Y:S01]  /*0ab0*/  UIADD3 UR38, UR41, UR38, URZ ;  /* 0x0000002629267290 */ /* 0x000fe2000fffe03f */
[----:B-1----:R-:W-:Y:S06]  /*0ac0*/  BAR.SYNC.DEFER_BLOCKING 0x0 ;  /* 0x0000000000007b1d */ /* 0x002fec0000010000 */
[----:B------:R-:W-:Y:S05]  /*0ad0*/  @!P2 BRA `(.L_x_9) ;  /* 0x0000006c00bca947 */ /* 0x000fea0003800000 */
[----:B------:R-:W-:-:S13]  /*0ae0*/  ISETP.GT.U32.AND P0, PT, R10, 0x1, PT ;  /* 0x000000010a00780c */ /* 0x000fda0003f04070 */
[----:B------:R-:W-:Y:S05]  /*0af0*/  @P0 BRA `(.L_x_10) ;  /* 0x0000009c00400947 */ /* 0x000fea0003800000 */
[----:B------:R-:W-:Y:S01]  /*0b00*/  ULDC.64 UR4, c[0x0][0x8f8] ;  /* 0x00023e0000047ab9 */ /* 0x000fe20000000a00 */
[----:B------:R-:W-:Y:S01]  /*0b10*/  UMOV UR47, 0xffffffff ;  /* 0xffffffff002f7882 */ /* 0x000fe20000000000 */
[----:B------:R-:W-:Y:S01]  /*0b20*/  ISETP.GE.U32.AND P0, PT, R16, UR4, PT ;  /* 0x0000000410007c0c */ /* 0x000fe2000bf06070 */
[----:B------:R-:W-:Y:S01]  /*0b30*/  IMAD.MOV.U32 R154, RZ, RZ, -0x1 ;  /* 0xffffffffff9a7424 */ /* 0x000fe200078e00ff */
[----:B------:R-:W-:Y:S01]  /*0b40*/  PRMT R152, RZ, 0x7610, R152 ;  /* 0x00007610ff987816 */ /* 0x000fe20000000098 */
[----:B------:R-:W-:Y:S01]  /*0b50*/  IMAD.MOV.U32 R153, RZ, RZ, -0x1 ;  /* 0xffffffffff997424 */ /* 0x000fe200078e00ff */
[----:B------:R-:W-:Y:S02]  /*0b60*/  ISETP.GE.U32.AND.EX P0, PT, R17, UR5, PT, P0 ;  /* 0x0000000511007c0c */ /* 0x000fe4000bf06100 */
[----:B------:R-:W-:-:S11]  /*0b70*/  PRMT R0, RZ, 0x7610, R0 ;  /* 0x00007610ff007816 */ /* 0x000fd60000000000 */
[----:B------:R-:W-:Y:S05]  /*0b80*/  @P0 BRA `(.L_x_11) ;  /* 0x0000000400600947 */ /* 0x000fea0003800000 */
[----:B------:R-:W1:Y:S01]  /*0b90*/  LDC.64 R14, c[0x0][0x8d0] ;  /* 0x00023400ff0e7b82 */ /* 0x000e620000000a00 */
[----:B------:R-:W-:Y:S01]  /*0ba0*/  MOV R4, R16 ;  /* 0x0000001000047202 */ /* 0x000fe20000000f00 */
[----:B------:R-:W-:-:S06]  /*0bb0*/  IMAD.MOV.U32 R5, RZ, RZ, R17 ;  /* 0x000000ffff057224 */ /* 0x000fcc00078e0011 */
[----:B------:R-:W2:Y:S08]  /*0bc0*/  LDC R0, c[0x0][0x8d8] ;  /* 0x00023600ff007b82 */ /* 0x000eb00000000800 */
[----:B------:R-:W3:Y:S01]  /*0bd0*/  LDC.64 R20, c[0x0][0x8c8] ;  /* 0x00023200ff147b82 */ /* 0x000ee20000000a00 */
[----:B-1----:R-:W-:-:S04]  /*0be0*/  ISETP.NE.U32.AND P0, PT, R14, RZ, PT ;  /* 0x000000ff0e00720c */ /* 0x002fc80003f05070 */
[----:B------:R-:W-:-:S13]  /*0bf0*/  ISETP.NE.AND.EX P0, PT, R15, RZ, PT, P0 ;  /* 0x000000ff0f00720c */ /* 0x000fda0003f05300 */
[----:B--23--:R-:W-:Y:S05]  /*0c00*/  @!P0 BRA `(.L_x_12) ;  /* 0x0000000000288947 */ /* 0x00cfea0003800000 */
[----:B------:R-:W1:Y:S02]  /*0c10*/  LDC R11, c[0x0][0x8dc] ;  /* 0x00023700ff0b7b82 */ /* 0x000e640000000800 */
[----:B-1----:R-:W-:-:S05]  /*0c20*/  IADD3 R11, P0, R16, R11, RZ ;  /* 0x0000000b100b7210 */ /* 0x002fca0007f1e0ff */
[----:B------:R-:W-:-:S04]  /*0c30*/  IMAD.X R13, RZ, RZ, R17, P0 ;  /* 0x000000ffff0d7224 */ /* 0x000fc800000e0611 */
[----:B------:R-:W-:-:S04]  /*0c40*/  IMAD.WIDE.U32 R4, R13, R14, RZ ;  /* 0x0000000e0d047225 */ /* 0x000fc800078e00ff */
[----:B------:R-:W-:-:S04]  /*0c50*/  IMAD.WIDE.U32 R6, P0, R11, R15, R4 ;  /* 0x0000000f0b067225 */ /* 0x000fc80007800004 */
[----:B------:R-:W-:Y:S01]  /*0c60*/  IMAD.WIDE.U32 R4, R11, R14, RZ ;  /* 0x0000000e0b047225 */ /* 0x000fe200078e00ff */
[----:B------:R-:W-:-:S03]  /*0c70*/  MOV R10, R7 ;  /* 0x00000007000a7202 */ /* 0x000fc60000000f00 */
[----:B------:R-:W-:Y:S01]  /*0c80*/  IMAD.X R11, RZ, RZ, RZ, P0 ;  /* 0x000000ffff0b7224 */ /* 0x000fe200000e06ff */
[----:B------:R-:W-:-:S05]  /*0c90*/  IADD3 RZ, P0, R5, R6, RZ ;  /* 0x0000000605ff7210 */ /* 0x000fca0007f1e0ff */
[----:B------:R-:W-:-:S08]  /*0ca0*/  IMAD.WIDE.U32.X R4, R13, R15, R10, P0 ;  /* 0x0000000f0d047225 */ /* 0x000fd000000e040a */
.L_x_12:
[-CC-:B------:R-:W-:Y:S01]  /*0cb0*/  SHF.R.U64 R25, R4, R0.reuse, R5.reuse ;  /* 0x0000000004197219 */ /* 0x180fe20000001205 */
[----:B------:R-:W1:Y:S01]  /*0cc0*/  LDC.64 R26, c[0x0][0x8e8] ;  /* 0x00023a00ff1a7b82 */ /* 0x000e620000000a00 */
[----:B------:R-:W-:Y:S01]  /*0cd0*/  SHF.R.U32.HI R4, RZ, R0, R5 ;  /* 0x00000000ff047219 */ /* 0x000fe20000011605 */
[----:B------:R-:W-:Y:S01]  /*0ce0*/  ULDC UR4, c[0x0][0x150] ;  /* 0x0000540000047ab9 */ /* 0x000fe20000000800 */
[----:B------:R-:W-:Y:S02]  /*0cf0*/  IADD3 R9, P0, RZ, -R25, RZ ;  /* 0x80000019ff097210 */ /* 0x000fe40007f1e0ff */
[----:B------:R-:W-:-:S03]  /*0d00*/  I2FP.F32.U32 R0, R8 ;  /* 0x0000000800007245 */ /* 0x000fc60000201000 */
[----:B------:R-:W2:Y:S01]  /*0d10*/  LDC R10, c[0x0][0x8c0] ;  /* 0x00023000ff0a7b82 */ /* 0x000ea20000000800 */
[----:B------:R-:W-:Y:S02]  /*0d20*/  IMAD.X R11, RZ, RZ, ~R4, P0 ;  /* 0x000000ffff0b7224 */ /* 0x000fe400000e0e04 */
[----:B------:R-:W-:Y:S01]  /*0d30*/  FMUL R0, R0, UR4 ;  /* 0x0000000400007c20 */ /* 0x000fe20008400000 */
[----:B------:R-:W-:Y:S01]  /*0d40*/  IMAD.WIDE.U32 R4, R9, R20, R16 ;  /* 0x0000001409047225 */ /* 0x000fe200078e0010 */
[----:B------:R-:W-:-:S03]  /*0d50*/  ULDC UR4, c[0x0][0x154] ;  /* 0x0000550000047ab9 */ /* 0x000fc60000000800 */
[----:B------:R-:W-:Y:S01]  /*0d60*/  IMAD R6, R11, R20, RZ ;  /* 0x000000140b067224 */ /* 0x000fe200078e02ff */
[----:B------:R-:W3:Y:S01]  /*0d70*/  LDC R7, c[0x0][0x144] ;  /* 0x00005100ff077b82 */ /* 0x000ee20000000800 */
[----:B------:R-:W4:Y:S02]  /*0d80*/  F2I.U32.TRUNC.NTZ R0, R0 ;  /* 0x0000000000007305 */ /* 0x000f24000020f000 */
[----:B------:R-:W-:-:S04]  /*0d90*/  IMAD R9, R9, R21, R6 ;  /* 0x0000001509097224 */ /* 0x000fc800078e0206 */
[----:B------:R-:W-:Y:S01]  /*0da0*/  IMAD.IADD R9, R5, 0x1, R9 ;  /* 0x0000000105097824 */ /* 0x000fe200078e0209 */
[----:B------:R-:W5:Y:S01]  /*0db0*/  LDC R12, c[0x0][0x8b0] ;  /* 0x00022c00ff0c7b82 */ /* 0x000f620000000800 */
[----:B-1----:R-:W-:-:S04]  /*0dc0*/  ISETP.NE.U32.AND P0, PT, R26, RZ, PT ;  /* 0x000000ff1a00720c */ /* 0x002fc80003f05070 */
[----:B------:R-:W-:-:S03]  /*0dd0*/  ISETP.NE.AND.EX P0, PT, R27, RZ, PT, P0 ;  /* 0x000000ff1b00720c */ /* 0x000fc60003f05300 */
[----:B------:R-:W1:Y:S01]  /*0de0*/  LDC R11, c[0x0][0x900] ;  /* 0x00024000ff0b7b82 */ /* 0x000e620000000800 */
[-CC-:B--2---:R-:W-:Y:S01]  /*0df0*/  SHF.R.U64 R20, R4, R10.reuse, R9.reuse ;  /* 0x0000000a04147219 */ /* 0x184fe20000001209 */
[----:B----4-:R-:W-:Y:S01]  /*0e00*/  IMAD.MOV R5, RZ, RZ, -R0 ;  /* 0x000000ffff057224 */ /* 0x010fe200078e0a00 */
[----:B------:R-:W-:Y:S02]  /*0e10*/  I2FP.F32.U32 R4, R3 ;  /* 0x0000000300047245 */ /* 0x000fe40000201000 */
[----:B------:R-:W-:Y:S01]  /*0e20*/  SHF.R.U32.HI R9, RZ, R10, R9 ;  /* 0x0000000aff097219 */ /* 0x000fe20000011609 */
[----:B------:R-:W-:Y:S02]  /*0e30*/  IMAD.MOV.U32 R10, RZ, RZ, 0x1 ;  /* 0x00000001ff0a7424 */ /* 0x000fe400078e00ff */
[----:B------:R-:W2:Y:S01]  /*0e40*/  LDC R14, c[0x0][0x148] ;  /* 0x00005200ff0e7b82 */ /* 0x000ea20000000800 */
[----:B---3--:R-:W-:Y:S02]  /*0e50*/  IMAD R0, R7, R5, R8 ;  /* 0x0000000507007224 */ /* 0x008fe400078e0208 */
[----:B------:R-:W-:Y:S01]  /*0e60*/  FMUL R5, R4, UR4 ;  /* 0x0000000404057c20 */ /* 0x000fe20008400000 */
[----:B------:R-:W-:-:S04]  /*0e70*/  MOV R4, 0xffffffff ;  /* 0xffffffff00047802 */ /* 0x000fc80000000f00 */
[----:B------:R-:W3:Y:S01]  /*0e80*/  LDC R24, c[0x0][0x8a8] ;  /* 0x00022a00ff187b82 */ /* 0x000ee20000000800 */
[-CC-:B-----5:R-:W-:Y:S02]  /*0e90*/  SHF.R.U64 R28, R20, R12.reuse, R9.reuse ;  /* 0x0000000c141c7219 */ /* 0x1a0fe40000001209 */
[----:B------:R-:W-:Y:S02]  /*0ea0*/  SHF.R.U32.HI R6, RZ, R12, R9 ;  /* 0x0000000cff067219 */ /* 0x000fe40000011609 */
[----:B------:R4:W1:Y:S03]  /*0eb0*/  F2I.U32.TRUNC.NTZ R12, R5 ;  /* 0x00000005000c7305 */ /* 0x000866000020f000 */
[----:B------:R-:W2:Y:S01]  /*0ec0*/  LDC R15, c[0x0][0x8f0] ;  /* 0x00023c00ff0f7b82 */ /* 0x000ea20000000800 */
[-C--:B-1----:R-:W-:Y:S02]  /*0ed0*/  SHF.R.U64 R30, R28, R11.reuse, R6 ;  /* 0x0000000b1c1e7219 */ /* 0x082fe40000001206 */
[----:B------:R-:W-:-:S02]  /*0ee0*/  SHF.L.U32 R4, R4, R11, RZ ;  /* 0x0000000b04047219 */ /* 0x000fc400000006ff */
[-C--:B------:R-:W-:Y:S02]  /*0ef0*/  SHF.R.U32.HI R6, RZ, R11.reuse, R6 ;  /* 0x0000000bff067219 */ /* 0x080fe40000011606 */
[----:B------:R-:W-:Y:S01]  /*0f00*/  SHF.L.U32 R10, R10, R11, RZ ;  /* 0x0000000b0a0a7219 */ /* 0x000fe200000006ff */
[----:B------:R-:W1:Y:S01]  /*0f10*/  LDC R21, c[0x0][0x8e0] ;  /* 0x00023800ff157b82 */ /* 0x000e620000000800 */
[----:B------:R-:W-:Y:S01]  /*0f20*/  LOP3.LUT R11, RZ, R4, RZ, 0x33, !PT ;  /* 0x00000004ff0b7212 */ /* 0x000fe200078e33ff */
[----:B------:R-:W-:Y:S02]  /*0f30*/  IMAD.MOV.U32 R4, RZ, RZ, R30 ;  /* 0x000000ffff047224 */ /* 0x000fe400078e001e */
[----:B----4-:R-:W-:-:S04]  /*0f40*/  IMAD.MOV.U32 R5, RZ, RZ, R6 ;  /* 0x000000ffff057224 */ /* 0x010fc800078e0006 */
[----:B------:R-:W4:Y:S01]  /*0f50*/  LDC R23, c[0x0][0x8b8] ;  /* 0x00022e00ff177b82 */ /* 0x000f220000000800 */
[----:B------:R-:W-:Y:S05]  /*0f60*/  @!P0 BRA `(.L_x_13) ;  /* 0x0000000000288947 */ /* 0x000fea0003800000 */
[----:B------:R-:W5:Y:S02]  /*0f70*/  LDC R9, c[0x0][0x8f4] ;  /* 0x00023d00ff097b82 */ /* 0x000f640000000800 */
[----:B-----5:R-:W-:-:S04]  /*0f80*/  IADD3 R9, P0, R30, R9, RZ ;  /* 0x000000091e097210 */ /* 0x020fc80007f1e0ff */
[----:B------:R-:W-:-:S05]  /*0f90*/  IADD3.X R13, RZ, R6, RZ, P0, !PT ;  /* 0x00000006ff0d7210 */ /* 0x000fca00007fe4ff */
[----:B------:R-:W-:-:S04]  /*0fa0*/  IMAD.WIDE.U32 R4, R13, R26, RZ ;  /* 0x0000001a0d047225 */ /* 0x000fc800078e00ff */
[----:B------:R-:W-:-:S04]  /*0fb0*/  IMAD.WIDE.U32 R6, P0, R9, R27, R4 ;  /* 0x0000001b09067225 */ /* 0x000fc80007800004 */
[----:B------:R-:W-:-:S04]  /*0fc0*/  IMAD.WIDE.U32 R4, R9, R26, RZ ;  /* 0x0000001a09047225 */ /* 0x000fc800078e00ff */
[----:B------:R-:W-:Y:S01]  /*0fd0*/  IMAD.X R9, RZ, RZ, RZ, P0 ;  /* 0x000000ffff097224 */ /* 0x000fe200000e06ff */
[----:B------:R-:W-:Y:S01]  /*0fe0*/  IADD3 RZ, P0, R5, R6, RZ ;  /* 0x0000000605ff7210 */ /* 0x000fe20007f1e0ff */
[----:B------:R-:W-:-:S04]  /*0ff0*/  IMAD.MOV.U32 R8, RZ, RZ, R7 ;  /* 0x000000ffff087224 */ /* 0x000fc800078e0007 */
[----:B------:R-:W-:-:S08]  /*1000*/  IMAD.WIDE.U32.X R4, R13, R27, R8, P0 ;  /* 0x0000001b0d047225 */ /* 0x000fd000000e0408 */
.L_x_13:
[----:B--2---:R-:W-:Y:S01]  /*1010*/  SHF.R.U64 R4, R4, R15, R5 ;  /* 0x0000000f04047219 */ /* 0x004fe20000001205 */
[----:B------:R-:W-:Y:S01]  /*1020*/  IMAD.MOV R12, RZ, RZ, -R12 ;  /* 0x000000ffff0c7224 */ /* 0x000fe200078e0a0c */
[----:B------:R-:W-:Y:S02]  /*1030*/  LOP3.LUT R11, R28, R11, RZ, 0xc0, !PT ;  /* 0x0000000b1c0b7212 */ /* 0x000fe400078ec0ff */
[----:B---3--:R-:W-:Y:S01]  /*1040*/  IADD3 R5, R24, -0x1, RZ ;  /* 0xffffffff18057810 */ /* 0x008fe20007ffe0ff */
[----:B------:R-:W-:Y:S01]  /*1050*/  IMAD.MOV R6, RZ, RZ, -R4 ;  /* 0x000000ffff067224 */ /* 0x000fe200078e0a04 */
[----:B------:R-:W-:Y:S01]  /*1060*/  R2UR UR47, R25 ;  /* 0x00000000192f72ca */ /* 0x000fe200000e0000 */
[----:B------:R-:W-:Y:S01]  /*1070*/  @P6 IMAD R0, R14, R12, R3 ;  /* 0x0000000c0e006224 */ /* 0x000fe200078e0203 */
[----:B------:R-:W-:Y:S01]  /*1080*/  LOP3.LUT R5, R20, R5, RZ, 0xc0, !PT ;  /* 0x0000000514057212 */ /* 0x000fe200078ec0ff */
[----:B------:R-:W-:Y:S02]  /*1090*/  IMAD R11, R10, R4, R11 ;  /* 0x000000040a0b7224 */ /* 0x000fe400078e020b */
[----:B-1----:R-:W-:-:S02]  /*10a0*/  IMAD R3, R6, R21, R30 ;  /* 0x0000001506037224 */ /* 0x002fc400078e021e */
[----:B----4-:R-:W-:Y:S02]  /*10b0*/  IMAD R0, R11, R23, R0 ;  /* 0x000000170b007224 */ /* 0x010fe400078e0200 */
[----:B------:R-:W-:Y:S02]  /*10c0*/  IMAD R3, R3, R24, R5 ;  /* 0x0000001803037224 */ /* 0x000fe400078e0205 */
[----:B------:R-:W-:-:S03]  /*10d0*/  IMAD.MOV.U32 R4, RZ, RZ, 0x1 ;  /* 0x00000001ff047424 */ /* 0x000fc600078e00ff */
[----:B------:R-:W-:Y:S02]  /*10e0*/  SEL R153, R3, R0, !P6 ;  /* 0x0000000003997207 */ /* 0x000fe40007000000 */
[----:B------:R-:W-:Y:S02]  /*10f0*/  SEL R154, R0, R3, !P6 ;  /* 0x00000003009a7207 */ /* 0x000fe40007000000 */
[----:B------:R-:W-:-:S07]  /*1100*/  PRMT R0, R4, 0x7610, R0 ;  /* 0x0000761004007816 */ /* 0x000fce0000000000 */
.L_x_11:
[----:B------:R-:W-:-:S08]  /*1110*/  NOP ;  /* 0x0000000000007918 */ /* 0x000fd00000000000 */
[----:B------:R-:W1:Y:S02]  /*1120*/  USETMAXREG.TRY_ALLOC.CTAPOOL UP0, 0xe8 ;  /* 0x000000e8000079c8 */ /* 0x000e640008000600 */
[----:B-1----:R-:W-:-:S13]  /*1130*/  PLOP3.LUT P0, PT, PT, PT, UP0, 0x80, 0x0 ;  /* 0x000000000000781c */ /* 0x002fda0003f0f008 */
[----:B------:R-:W-:Y:S05]  /*1140*/  @!P0 BRA `(.L_x_11) ;  /* 0xfffffffc00f08947 */ /* 0x000fea000383ffff */
[----:B------:R-:W-:Y:S02]  /*1150*/  ULDC.64 UR4, c[0x0][0x590] ;  /* 0x0001640000047ab9 */ /* 0x000fe40000000a00 */
[----:B------:R-:W-:Y:S01]  /*1160*/  IMAD.U32 R165, RZ, RZ, UR4 ;  /* 0x00000004ffa57e24 */ /* 0x000fe2000f8e00ff */
[----:B------:R-:W-:-:S04]  /*1170*/  MOV R164, UR5 ;  /* 0x0000000500a47c02 */ /* 0x000fc80008000f00 */
[----:B------:R-:W-:-:S04]  /*1180*/  ISETP.NE.U32.AND P0, PT, R165, RZ, PT ;  /* 0x000000ffa500720c */ /* 0x000fc80003f05070 */
[----:B------:R-:W-:-:S13]  /*1190*/  ISETP.NE.AND.EX P0, PT, R164, RZ, PT, P0 ;  /* 0x000000ffa400720c */ /* 0x000fda0003f05300 */
[----:B------:R-:W-:Y:S05]  /*11a0*/  @P0 BRA `(.L_x_14) ;  /* 0x00000000002c0947 */ /* 0x000fea0003800000 */
[----:B------:R-:W-:Y:S02]  /*11b0*/  ULDC.64 UR4, c[0x0][0x588] ;  /* 0x0001620000047ab9 */ /* 0x000fe40000000a00 */
[----:B------:R-:W-:-:S04]  /*11c0*/  ISETP.NE.U32.AND P0, PT, RZ, UR4, PT ;  /* 0x00000004ff007c0c */ /* 0x000fc8000bf05070 */
[----:B------:R-:W-:-:S13]  /*11d0*/  ISETP.NE.AND.EX P0, PT, RZ, UR5, PT, P0 ;  /* 0x00000005ff007c0c */ /* 0x000fda000bf05300 */
[----:B------:R-:W-:Y:S05]  /*11e0*/  @!P0 BRA `(.L_x_15) ;  /* 0x0000000000108947 */ /* 0x000fea0003800000 */
[----:B------:R-:W1:Y:S02]  /*11f0*/  LDC.64 R162, c[0x0][0x588] ;  /* 0x00016200ffa27b82 */ /* 0x000e640000000a00 */
[----:B-1----:R1:W5:Y:S01]  /*1200*/  LDG.E R162, desc[UR42][R162.64] ;  /* 0x0000002aa2a27981 */ /* 0x002362000c1e1900 */
[----:B------:R-:W-:Y:S01]  /*1210*/  IMAD.MOV.U32 R152, RZ, RZ, 0x1 ;  /* 0x00000001ff987424 */ /* 0x000fe200078e00ff */
[----:B------:R-:W-:Y:S06]  /*1220*/  BRA `(.L_x_14) ;  /* 0x00000000000c7947 */ /* 0x000fec0003800000 */
.L_x_15:
[----:B------:R-:W-:Y:S01]  /*1230*/  ULDC UR4, c[0x0][0x580] ;  /* 0x0001600000047ab9 */ /* 0x000fe20000000800 */
[----:B------:R-:W-:Y:S02]  /*1240*/  IMAD.MOV.U32 R152, RZ, RZ, 0x1 ;  /* 0x00000001ff987424 */ /* 0x000fe400078e00ff */
[----:B------:R-:W-:-:S07]  /*1250*/  IMAD.U32 R162, RZ, RZ, UR4 ;  /* 0x00000004ffa27e24 */ /* 0x000fce000f8e00ff */
.L_x_14:
[----:B------:R-:W-:Y:S02]  /*1260*/  ULDC.64 UR4, c[0x0][0x5b0] ;  /* 0x00016c0000047ab9 */ /* 0x000fe40000000a00 */
[----:B------:R-:W-:-:S04]  /*1270*/  ISETP.NE.U32.AND P0, PT, RZ, UR4, PT ;  /* 0x00000004ff007c0c */ /* 0x000fc8000bf05070 */
[----:B------:R-:W-:-:S13]  /*1280*/  ISETP.NE.AND.EX P0, PT, RZ, UR5, PT, P0 ;  /* 0x00000005ff007c0c */ /* 0x000fda000bf05300 */
[----:B------:R-:W-:Y:S05]  /*1290*/  @P0 BRA `(.L_x_16) ;  /* 0x0000000000240947 */ /* 0x000fea0003800000 */
[----:B------:R-:W-:Y:S02]  /*12a0*/  ULDC.64 UR4, c[0x0][0x5a8] ;  /* 0x00016a0000047ab9 */ /* 0x000fe40000000a00 */
[----:B------:R-:W-:-:S04]  /*12b0*/  ISETP.NE.U32.AND P0, PT, RZ, UR4, PT ;  /* 0x00000004ff007c0c */ /* 0x000fc8000bf05070 */
[----:B------:R-:W-:-:S13]  /*12c0*/  ISETP.NE.AND.EX P0, PT, RZ, UR5, PT, P0 ;  /* 0x00000005ff007c0c */ /* 0x000fda000bf05300 */
[----:B------:R-:W-:Y:S05]  /*12d0*/  @!P0 BRA `(.L_x_17) ;  /* 0x00000000000c8947 */ /* 0x000fea0003800000 */
[----:B------:R-:W2:Y:S02]  /*12e0*/  LDC.64 R160, c[0x0][0x5a8] ;  /* 0x00016a00ffa07b82 */ /* 0x000ea40000000a00 */
[----:B--2---:R2:W5:Y:S01]  /*12f0*/  LDG.E R160, desc[UR42][R160.64] ;  /* 0x0000002aa0a07981 */ /* 0x004562000c1e1900 */
[----:B------:R-:W-:Y:S05]  /*1300*/  BRA `(.L_x_16) ;  /* 0x0000000000087947 */ /* 0x000fea0003800000 */
.L_x_17:
[----:B------:R-:W-:Y:S02]  /*1310*/  ULDC UR4, c[0x0][0x5a0] ;  /* 0x0001680000047ab9 */ /* 0x000fe40000000800 */
[----:B------:R-:W-:-:S07]  /*1320*/  MOV R160, UR4 ;  /* 0x0000000400a07c02 */ /* 0x000fce0008000f00 */
.L_x_16:
[----:B------:R-:W-:Y:S01]  /*1330*/  LOP3.LUT P1, RZ, R0, 0xff, RZ, 0xc0, !PT ;  /* 0x000000ff00ff7812 */ /* 0x000fe2000782c0ff */
[----:B------:R-:W-:Y:S01]  /*1340*/  UMOV UR36, URZ ;  /* 0x0000003f00247c82 */ /* 0x000fe20008000000 */
[----:B------:R-:W-:-:S11]  /*1350*/  PLOP3.LUT P0, PT, PT, PT, PT, 0x80, 0x0 ;  /* 0x000000000000781c */ /* 0x000fd60003f0f070 */
[----:B------:R-:W-:Y:S05]  /*1360*/  @!P1 BRA `(.L_x_18) ;  /* 0x0000006000fc9947 */ /* 0x000fea0003800000 */
[----:B------:R-:W-:Y:S01]  /*1370*/  ULDC UR4, c[0x0][0x28c] ;  /* 0x0000a30000047ab9 */ /* 0x000fe20000000800 */
[----:B------:R-:W-:Y:S01]  /*1380*/  IMAD.MOV.U32 R155, RZ, RZ, 0x10 ;  /* 0x00000010ff9b7424 */ /* 0x000fe200078e00ff */
[----:B------:R-:W-:Y:S01]  /*1390*/  UIADD3 UR4, UR4, 0x3f, URZ ;  /* 0x0000003f04047890 */ /* 0x000fe2000fffe03f */
[----:B------:R-:W-:Y:S01]  /*13a0*/  LOP3.LUT P0, RZ, R18, 0x4, RZ, 0xc0, !PT ;  /* 0x0000000412ff7812 */ /* 0x000fe2000780c0ff */
[--C-:B-----5:R-:W-:Y:S01]  /*13b0*/  IMAD.MOV.U32 R159, RZ, RZ, R162.reuse ;  /* 0x000000ffff9f7224 */ /* 0x120fe200078e00a2 */
[----:B-1----:R-:W-:Y:S01]  /*13c0*/  LOP3.LUT R163, R22, 0x1, RZ, 0xfc, !PT ;  /* 0x0000000116a37812 */ /* 0x002fe200078efcff */
[----:B------:R-:W-:Y:S01]  /*13d0*/  USHF.R.S32.HI UR5, URZ, 0x1f, UR4 ;  /* 0x0000001f3f057899 */ /* 0x000fe20008011404 */
[----:B--2---:R-:W-:Y:S01]  /*13e0*/  LOP3.LUT R161, R19, 0x1, RZ, 0xfc, !PT ;  /* 0x0000000113a17812 */ /* 0x004fe200078efcff */
[----:B------:R-:W-:Y:S01]  /*13f0*/  IMAD.MOV.U32 R156, RZ, RZ, R162 ;  /* 0x000000ffff9c7224 */ /* 0x000fe200078e00a2 */
[C---:B------:R-:W-:Y:S01]  /*1400*/  PRMT R158, R152.reuse, 0x7610, R158 ;  /* 0x00007610989e7816 */ /* 0x040fe2000000009e */
[----:B------:R-:W-:Y:S01]  /*1410*/  ULEA.HI UR5, UR5, UR4, URZ, 0x6 ;  /* 0x0000000405057291 */ /* 0x000fe2000f8f303f */
[----:B------:R-:W-:Y:S01]  /*1420*/  PRMT R157, R152, 0x7610, R157 ;  /* 0x00007610989d7816 */ /* 0x000fe2000000009d */
[----:B------:R-:W-:Y:S01]  /*1430*/  ULDC.64 UR54, c[0x0][0x198] ;  /* 0x0000660000367ab9 */ /* 0x000fe20000000a00 */
[----:B------:R-:W-:Y:S01]  /*1440*/  SEL R155, R155, 0xfffffff0, !P0 ;  /* 0xfffffff09b9b7807 */ /* 0x000fe20004000000 */
[----:B------:R-:W-:Y:S01]  /*1450*/  UMOV UR39, URZ ;  /* 0x0000003f00277c82 */ /* 0x000fe20008000000 */
[----:B------:R-:W-:Y:S01]  /*1460*/  UMOV UR48, URZ ;  /* 0x0000003f00307c82 */ /* 0x000fe20008000000 */
[----:B------:R-:W-:Y:S01]  /*1470*/  USHF.R.S32.HI UR50, URZ, 0x6, UR5 ;  /* 0x000000063f327899 */ /* 0x000fe20008011405 */
[----:B------:R-:W-:Y:S01]  /*1480*/  UMOV UR49, URZ ;  /* 0x0000003f00317c82 */ /* 0x000fe20008000000 */
[----:B------:R-:W-:-:S10]  /*1490*/  UMOV UR36, URZ ;  /* 0x0000003f00247c82 */ /* 0x000fd40008000000 */
.L_x_136:
[----:B------:R-:W-:Y:S01]  /*14a0*/  LOP3.LUT R0, R18, 0x80, RZ, 0xc0, !PT ;  /* 0x0000008012007812 */ /* 0x000fe200078ec0ff */
[----:B-1----:R-:W1:Y:S01]  /*14b0*/  S2UR UR51, SR_CgaCtaId ;  /* 0x00000000003379c3 */ /* 0x002e620000008800 */
[----:B------:R-:W-:Y:S02]  /*14c0*/  UMOV UR52, 0x400 ;  /* 0x0000040000347882 */ /* 0x000fe40000000000 */
[----:B------:R-:W-:-:S06]  /*14d0*/  SHF.R.U32.HI R0, RZ, 0x7, R0 ;  /* 0x00000007ff007819 */ /* 0x000fcc0000011600 */
[----:B------:R-:W2:Y:S01]  /*14e0*/  SHFL.IDX PT, R0, R0, RZ, 0x1f ;  /* 0x00001fff00007589 */ /* 0x000ea200000e0000 */
[----:B-1----:R-:W-:Y:S01]  /*14f0*/  ULEA UR52, UR51, UR52, 0x18 ;  /* 0x0000003433347291 */ /* 0x002fe2000f8ec03f */
[----:B--2---:R-:W-:-:S13]  /*1500*/  R2UR UR4, R0 ;  /* 0x00000000000472ca */ /* 0x004fda00000e0000 */
[----:B------:R-:W-:-:S04]  /*1510*/  ULEA.HI UR5, UR4, UR4, URZ, 0x1 ;  /* 0x0000000404057291 */ /* 0x000fc8000f8f083f */
[----:B------:R-:W-:-:S04]  /*1520*/  ULOP3.LUT UR5, UR5, 0x7fffe, URZ, 0xc0, !UPT ;  /* 0x0007fffe05057892 */ /* 0x000fc8000f8ec03f */
[----:B------:R-:W-:-:S03]  /*1530*/  UIADD3 UR5, UR4, -UR5, URZ ;  /* 0x8000000504057290 */ /* 0x000fc6000fffe03f */
[----:B------:R-:W-:Y:S01]  /*1540*/  ULDC UR4, c[0x0][0x28c] ;  /* 0x0000a30000047ab9 */ /* 0x000fe20000000800 */
[----:B------:R-:W-:Y:S01]  /*1550*/  ULEA UR5, UR5, UR52, 0xd ;  /* 0x0000003405057291 */ /* 0x000fe2000f8e683f */
[----:B------:R-:W-:-:S03]  /*1560*/  ISETP.LT.AND P0, PT, RZ, UR4, PT ;  /* 0x00000004ff007c0c */ /* 0x000fc6000bf01270 */
[----:B------:R-:W-:-:S04]  /*1570*/  UIADD3 UR5, UR5, 0x8400, URZ ;  /* 0x0000840005057890 */ /* 0x000fc8000fffe03f */
[----:B------:R-:W-:-:S04]  /*1580*/  USHF.R.U32.HI UR5, URZ, 0x4, UR5 ;  /* 0x000000043f057899 */ /* 0x000fc80008011605 */
[----:B------:R-:W-:-:S04]  /*1590*/  ULOP3.LUT UR5, UR5, 0x3fff, URZ, 0xc0, !UPT ;  /* 0x00003fff05057892 */ /* 0x000fc8000f8ec03f */
[----:B------:R-:W-:Y:S01]  /*15a0*/  ULOP3.LUT UR44, UR5, 0x10000, URZ, 0xfc, !UPT ;  /* 0x00010000052c7892 */ /* 0x000fe2000f8efc3f */
[----:B------:R-:W-:Y:S11]  /*15b0*/  @P0 BRA `(.L_x_19) ;  /* 0x0000000000400947 */ /* 0x000ff60003800000 */
[----:B------:R-:W-:Y:S01]  /*15c0*/  MOV R0, 0x0 ;  /* 0x0000000000007802 */ /* 0x000fe20000000f00 */
[----:B------:R-:W-:Y:S01]  /*15d0*/  ULDC.64 UR4, c[0x4][0x70] ;  /* 0x01001c0000047ab9 */ /* 0x000fe20000000a00 */
[----:B------:R-:W-:Y:S01]  /*15e0*/  ULDC.64 UR6, c[0x4][0x8] ;  /* 0x0100020000067ab9 */ /* 0x000fe20000000a00 */
[----:B------:R-:W-:Y:S01]  /*15f0*/  MOV R4, UR4 ;  /* 0x0000000400047c02 */ /* 0x000fe20008000f00 */
[----:B------:R1:W2:Y:S01]  /*1600*/  LDC.64 R14, c[0x4][R0] ;  /* 0x01000000000e7b82 */ /* 0x0002a20000000a00 */
[----:B------:R-:W-:Y:S01]  /*1610*/  IMAD.U32 R5, RZ, RZ, UR5 ;  /* 0x00000005ff057e24 */ /* 0x000fe2000f8e00ff */
[----:B------:R-:W-:Y:S01]  /*1620*/  ULDC.64 UR4, c[0x4][0x78] ;  /* 0x01001e0000047ab9 */ /* 0x000fe20000000a00 */
[----:B------:R-:W-:Y:S01]  /*1630*/  MOV R10, UR6 ;  /* 0x00000006000a7c02 */ /* 0x000fe20008000f00 */
[----:B------:R-:W-:Y:S01]  /*1640*/  IMAD.U32 R6, RZ, RZ, UR4 ;  /* 0x00000004ff067e24 */ /* 0x000fe2000f8e00ff */
[----:B------:R-:W-:Y:S01]  /*1650*/  MOV R13, RZ ;  /* 0x000000ff000d7202 */ /* 0x000fe20000000f00 */
[----:B------:R-:W-:-:S02]  /*1660*/  IMAD.U32 R7, RZ, RZ, UR5 ;  /* 0x00000005ff077e24 */ /* 0x000fc4000f8e00ff */
[----:B------:R-:W-:Y:S02]  /*1670*/  IMAD.U32 R11, RZ, RZ, UR7 ;  /* 0x00000007ff0b7e24 */ /* 0x000fe4000f8e00ff */
[----:B------:R-:W-:Y:S02]  /*1680*/  IMAD.MOV.U32 R8, RZ, RZ, 0x1e1 ;  /* 0x000001e1ff087424 */ /* 0x000fe400078e00ff */
[----:B-1----:R-:W-:-:S07]  /*1690*/  IMAD.MOV.U32 R12, RZ, RZ, 0x1 ;  /* 0x00000001ff0c7424 */ /* 0x002fce00078e00ff */
[----:B------:R-:W-:-:S07]  /*16a0*/  LEPC R20, `(.L_x_19) ;  /* 0x000000001014794e */ /* 0x000fce0000000000 */
[----:B--2---:R-:W-:Y:S05]  /*16b0*/  CALL.ABS.NOINC R14 ;  /* 0x000000000e007343 */ /* 0x004fea0003c00000 */
.L_x_19:
[----:B------:R-:W-:-:S13]  /*16c0*/  ISETP.NE.AND P0, PT, R163, 0x3, PT ;  /* 0x00000003a300780c */ /* 0x000fda0003f05270 */
[----:B------:R-:W-:Y:S05]  /*16d0*/  @!P0 BRA `(.L_x_20) ;  /* 0x0000000000048947 */ /* 0x000fea0003800000 */
[----:B------:R-:W-:Y:S01]  /*16e0*/  BPT.TRAP 0x1 ;  /* 0x000000040000795c */ /* 0x000fe20000300000 */
.L_x_20:
[----:B------:R-:W-:Y:S02]  /*16f0*/  IMAD.U32 R3, RZ, RZ, UR49 ;  /* 0x00000031ff037e24 */ /* 0x000fe4000f8e00ff */
[----:B------:R-:W-:-:S03]  /*1700*/  IMAD.U32 R0, RZ, RZ, UR48 ;  /* 0x00000030ff007e24 */ /* 0x000fc6000f8e00ff */
[----:B------:R-:W-:Y:S02]  /*1710*/  LEA R3, R3, UR52, 0x3 ;  /* 0x0000003403037c11 */ /* 0x000fe4000f8e18ff */
[----:B------:R-:W-:-:S04]  /*1720*/  SHF.L.U32 R0, R0, 0x1f, RZ ;  /* 0x0000001f00007819 */ /* 0x000fc800000006ff */
[----:B------:R1:W2:Y:S01]  /*1730*/  SYNCS.PHASECHK.TRANS64.TRYWAIT P1, [R3+URZ], R0 ;  /* 0x00000000030075a7 */ /* 0x0002a2000802017f */
[----:B------:R-:W-:Y:S05]  /*1740*/  @!P0 BRA `(.L_x_21) ;  /* 0x0000000000048947 */ /* 0x000fea0003800000 */
[----:B------:R-:W-:Y:S01]  /*1750*/  BPT.TRAP 0x1 ;  /* 0x000000040000795c */ /* 0x000fe20000300000 */
.L_x_21:
[----:B--2---:R-:W-:Y:S05]  /*1760*/  @P1 BRA `(.L_x_22) ;  /* 0x0000000000081947 */ /* 0x004fea0003800000 */
[----:B------:R-:W2:Y:S02]  /*1770*/  SYNCS.PHASECHK.TRANS64.TRYWAIT P1, [R3+URZ], R0 ;  /* 0x00000000030075a7 */ /* 0x000ea4000802017f */
[----:B--2---:R-:W-:Y:S05]  /*1780*/  @!P1 BRA `(.L_x_23) ;  /* 0x0000009000249947 */ /* 0x004fea0003800000 */
.L_x_22:
[----:B------:R-:W-:-:S04]  /*1790*/  UISETP.LT.AND UP0, UPT, UR50, 0x1, UPT ;  /* 0x000000013200788c */ /* 0x000fc8000bf01270 */
[----:B------:R-:W-:-:S04]  /*17a0*/  USEL UR4, UR50, 0x1, UP0 ;  /* 0x0000000132047887 */ /* 0x000fc80008000000 */
[----:B------:R-:W-:-:S06]  /*17b0*/  UIADD3 UR4, UR50, -UR4, URZ ;  /* 0x8000000432047290 */ /* 0x000fcc000fffe03f */
[----:B-12---:R-:W-:Y:S01]  /*17c0*/  IMAD.U32 R0, RZ, RZ, UR4 ;  /* 0x00000004ff007e24 */ /* 0x006fe2000f8e00ff */
[----:B------:R-:W-:Y:S05]  /*17d0*/  WARPSYNC.ALL ;  /* 0x0000000000007948 */ /* 0x000fea0003800000 */
[----:B------:R-:W-:Y:S01]  /*17e0*/  ISETP.GE.AND P1, PT, R0, 0x1, PT ;  /* 0x000000010000780c */ /* 0x000fe20003f26270 */
[----:B------:R-:W-:Y:S01]  /*17f0*/  UIADD3 UR4, UR52, 0x28400, URZ ;  /* 0x0002840034047890 */ /* 0x000fe2000fffe03f */
[----:B------:R-:W-:Y:S01]  /*1800*/  WARPGROUP.ARRIVE ;  /* 0x00000000000079c5 */ /* 0x000fe20000000000 */
[----:B------:R-:W-:Y:S02]  /*1810*/  ULEA UR9, UR49, UR44, 0xb ;  /* 0x0000002c31097291 */ /* 0x000fe4000f8e583f */
[----:B------:R-:W-:Y:S01]  /*1820*/  USHF.R.U32.HI UR4, URZ, 0x4, UR4 ;  /* 0x000000043f047899 */ /* 0x000fe20008011604 */
[----:B------:R-:W-:Y:S01]  /*1830*/  UMOV UR5, 0x40000040 ;  /* 0x4000004000057882 */ /* 0x000fe20000000000 */
[----:B------:R-:W-:-:S02]  /*1840*/  UMOV UR7, 0x40000040 ;  /* 0x4000004000077882 */ /* 0x000fc40000000000 */
[----:B------:R-:W-:-:S04]  /*1850*/  ULOP3.LUT UR4, UR4, 0x3fff, URZ, 0xc0, !UPT ;  /* 0x00003fff04047892 */ /* 0x000fc8000f8ec03f */
[----:B------:R-:W-:-:S03]  /*1860*/  ULOP3.LUT UR8, UR4, 0x10000, URZ, 0xfc, !UPT ;  /* 0x0001000004087892 */ /* 0x000fc6000f8efc3f */
[----:B------:R-:W-:Y:S01]  /*1870*/  UMOV UR4, UR9 ;  /* 0x0000000900047c82 */ /* 0x000fe20008000000 */
[----:B------:R-:W-:-:S07]  /*1880*/  ULEA UR10, UR49, UR8, 0xa ;  /* 0x00000008310a7291 */ /* 0x000fce000f8e503f */
[----:B------:R-:W-:Y:S02]  /*1890*/  UMOV UR6, UR10 ;  /* 0x0000000a00067c82 */ /* 0x000fe40008000000 */
[----:B------:R-:W-:Y:S01]  /*18a0*/  HGMMA.64x128x16.F32.BF16 R88, gdesc[UR4], RZ, !UPT, gsb0 ;  /* 0x01e00000045879f0 */ /* 0x000fe2000c0018ff */
[----:B------:R-:W-:Y:S01]  /*18b0*/  UIADD3 UR4, UR9, 0x400, URZ ;  /* 0x0000040009047890 */ /* 0x000fe2000fffe03f */
[----:B------:R-:W-:Y:S01]  /*18c0*/  UMOV UR5, 0x40000040 ;  /* 0x4000004000057882 */ /* 0x000fe20000000000 */
[----:B------:R-:W-:Y:S02]  /*18d0*/  WARPGROUP.DEPBAR.LE gsb0, 0x0 ;  /* 0x00008000000079c5 */ /* 0x000fe40000010000 */
[----:B------:R-:W-:-:S07]  /*18e0*/  WARPGROUP.ARRIVE ;  /* 0x00000000000079c5 */ /* 0x000fce0000000000 */
[----:B------:R-:W-:Y:S01]  /*18f0*/  HGMMA.64x128x16.F32.BF16 R24, gdesc[UR4], RZ, !UPT, gsb0 ;  /* 0x01e00000041879f0 */ /* 0x000fe2000c0018ff */
[----:B------:R-:W-:Y:S02]  /*1900*/  UIADD3 UR4, UR9, 0x2, URZ ;  /* 0x0000000209047890 */ /* 0x000fe4000fffe03f */
[----:B------:R-:W-:Y:S01]  /*1910*/  UIADD3 UR6, UR10, 0x2, URZ ;  /* 0x000000020a067890 */ /* 0x000fe2000fffe03f */
[----:B------:R-:W-:Y:S01]  /*1920*/  UMOV UR5, 0x40000040 ;  /* 0x4000004000057882 */ /* 0x000fe20000000000 */
[----:B------:R-:W-:Y:S01]  /*1930*/  UMOV UR7, 0x40000040 ;  /* 0x4000004000077882 */ /* 0x000fe20000000000 */
[----:B------:R-:W-:Y:S02]  /*1940*/  WARPGROUP.DEPBAR.LE gsb0, 0x0 ;  /* 0x00008000000079c5 */ /* 0x000fe40000010000 */
[----:B------:R-:W-:-:S06]  /*1950*/  WARPGROUP.ARRIVE ;  /* 0x00000000000079c5 */ /* 0x000fcc0000000000 */
[----:B------:R-:W-:Y:S01]  /*1960*/  HGMMA.64x128x16.F32.BF16 R88, gdesc[UR4], R88, gsb0 ;  /* 0x01e00000045879f0 */ /* 0x000fe20008001858 */
[----:B------:R-:W-:Y:S01]  /*1970*/  UIADD3 UR4, UR9, 0x402, URZ ;  /* 0x0000040209047890 */ /* 0x000fe2000fffe03f */
[----:B------:R-:W-:Y:S01]  /*1980*/  UMOV UR5, 0x40000040 ;  /* 0x4000004000057882 */ /* 0x000fe20000000000 */
[----:B------:R-:W-:Y:S02]  /*1990*/  WARPGROUP.DEPBAR.LE gsb0, 0x0 ;  /* 0x00008000000079c5 */ /* 0x000fe40000010000 */
[----:B------:R-:W-:-:S07]  /*19a0*/  WARPGROUP.ARRIVE ;  /* 0x00000000000079c5 */ /* 0x000fce0000000000 */
[----:B------:R-:W-:Y:S01]  /*19b0*/  HGMMA.64x128x16.F32.BF16 R24, gdesc[UR4], R24, gsb0 ;  /* 0x01e00000041879f0 */ /* 0x000fe20008001818 */
        /* <DEDUP_REMOVED lines=23> */
[----:B------:R-:W-:Y:S03]  /*1b30*/  HGMMA.64x128x16.F32.BF16 R24, gdesc[UR4], R24, gsb0 ;  /* 0x01e00000041879f0 */ /* 0x000fe60008001818 */
[----:B------:R-:W-:Y:S02]  /*1b40*/  WARPGROUP.DEPBAR.LE gsb0, 0x0 ;  /* 0x00008000000079c5 */ /* 0x000fe40000010000 */
[----:B------:R-:W-:Y:S05]  /*1b50*/  @!P1 BRA `(.L_x_24) ;  /* 0x00000004005c9947 */ /* 0x000fea0003800000 */
[----:B------:R-:W-:Y:S02]  /*1b60*/  UIADD3 UR9, UR49, 0x1, URZ ;  /* 0x0000000131097890 */ /* 0x000fe4000fffe03f */
[----:B------:R-:W-:Y:S02]  /*1b70*/  UMOV UR10, UR49 ;  /* 0x00000031000a7c82 */ /* 0x000fe40008000000 */
[----:B------:R-:W-:-:S04]  /*1b80*/  UISETP.NE.AND UP0, UPT, UR9, 0x4, UPT ;  /* 0x000000040900788c */ /* 0x000fc8000bf05270 */
[----:B------:R-:W-:Y:S02]  /*1b90*/  USEL UR4, URZ, 0x1, UP0 ;  /* 0x000000013f047887 */ /* 0x000fe40008000000 */
[----:B------:R-:W-:Y:S02]  /*1ba0*/  USEL UR9, UR9, URZ, UP0 ;  /* 0x0000003f09097287 */ /* 0x000fe40008000000 */
[----:B------:R-:W-:-:S06]  /*1bb0*/  ULOP3.LUT UR4, UR48, UR4, URZ, 0x3c, !UPT ;  /* 0x0000000430047292 */ /* 0x000fcc000f8e3c3f */
[----:B------:R-:W-:-:S07]  /*1bc0*/  MOV R5, UR4 ;  /* 0x0000000400057c02 */ /* 0x000fce0008000f00 */
.L_x_31:
[----:B-12---:R-:W-:Y:S05]  /*1bd0*/  @!P0 BRA `(.L_x_25) ;  /* 0x0000000000048947 */ /* 0x006fea0003800000 */
[----:B------:R-:W-:Y:S01]  /*1be0*/  BPT.TRAP 0x1 ;  /* 0x000000040000795c */ /* 0x000fe20000300000 */
.L_x_25:
[----:B------:R-:W-:Y:S01]  /*1bf0*/  ULEA UR4, UR9, UR52, 0x3 ;  /* 0x0000003409047291 */ /* 0x000fe2000f8e183f */
[----:B------:R-:W-:-:S08]  /*1c00*/  SHF.L.U32 R3, R5, 0x1f, RZ ;  /* 0x0000001f05037819 */ /* 0x000fd000000006ff */
[----:B------:R1:W2:Y:S01]  /*1c10*/  SYNCS.PHASECHK.TRANS64.TRYWAIT P1, [UR4], R3 ;  /* 0x00000003ff0075a7 */ /* 0x0002a20008020144 */
[----:B------:R-:W-:Y:S05]  /*1c20*/  @!P0 BRA `(.L_x_26) ;  /* 0x0000000000048947 */ /* 0x000fea0003800000 */
[----:B------:R-:W-:Y:S01]  /*1c30*/  BPT.TRAP 0x1 ;  /* 0x000000040000795c */ /* 0x000fe20000300000 */
.L_x_26:
[----:B--2---:R-:W-:Y:S05]  /*1c40*/  @P1 BRA `(.L_x_27) ;  /* 0x0000000000081947 */ /* 0x004fea0003800000 */
[----:B------:R-:W2:Y:S02]  /*1c50*/  SYNCS.PHASECHK.TRANS64.TRYWAIT P1, [UR4], R3 ;  /* 0x00000003ff0075a7 */ /* 0x000ea40008020144 */
[----:B--2---:R-:W-:Y:S05]  /*1c60*/  @!P1 BRA `(.L_x_28) ;  /* 0x0000008c00009947 */ /* 0x004fea0003800000 */
.L_x_27:
[----:B------:R-:W-:Y:S01]  /*1c70*/  ULEA UR11, UR9, UR44, 0xb ;  /* 0x0000002c090b7291 */ /* 0x000fe2000f8e583f */
[----:B------:R-:W-:Y:S01]  /*1c80*/  WARPGROUP.ARRIVE ;  /* 0x00000000000079c5 */ /* 0x000fe20000000000 */
[----:B------:R-:W-:Y:S01]  /*1c90*/  ULEA UR12, UR9, UR8, 0xa ;  /* 0x00000008090c7291 */ /* 0x000fe2000f8e503f */
[----:B------:R-:W-:Y:S01]  /*1ca0*/  UMOV UR5, 0x40000040 ;  /* 0x4000004000057882 */ /* 0x000fe20000000000 */
[----:B------:R-:W-:-:S03]  /*1cb0*/  UMOV UR7, 0x40000040 ;  /* 0x4000004000077882 */ /* 0x000fc60000000000 */
[----:B------:R-:W-:Y:S02]  /*1cc0*/  UMOV UR4, UR11 ;  /* 0x0000000b00047c82 */ /* 0x000fe40008000000 */
[----:B------:R-:W-:Y:S02]  /*1cd0*/  UMOV UR6, UR12 ;  /* 0x0000000c00067c82 */ /* 0x000fe40008000000 */
        /* <DEDUP_REMOVED lines=44> */
[----:B------:R-:W-:Y:S01]  /*1fa0*/  BPT.TRAP 0x1 ;  /* 0x000000040000795c */ /* 0x000fe20000300000 */
.L_x_29:
[----:B------:R-:W-:Y:S01]  /*1fb0*/  ULEA UR4, UR10, UR52, 0x3 ;  /* 0x000000340a047291 */ /* 0x000fe2000f8e183f */
[----:B------:R-:W-:-:S03]  /*1fc0*/  ISETP.GT.U32.AND P1, PT, R22, 0x1, PT ;  /* 0x000000011600780c */ /* 0x000fc60003f24070 */
[----:B------:R-:W-:-:S04]  /*1fd0*/  UIADD3 UR4, UR4, 0x20, URZ ;  /* 0x0000002004047890 */ /* 0x000fc8000fffe03f */
[----:B------:R-:W-:-:S09]  /*1fe0*/  UPRMT UR4, URZ, 0x654, UR4 ;  /* 0x000006543f047896 */ /* 0x000fd20008000004 */
[----:B------:R-:W-:Y:S01]  /*1ff0*/  SYNCS.ARRIVE.TRANS64.RED.A1T0 RZ, [UR4], RZ ;  /* 0x000000ffffff79a7 */ /* 0x000fe20008100404 */
[----:B------:R-:W-:Y:S05]  /*2000*/  @P1 BRA `(.L_x_30) ;  /* 0x0000000000041947 */ /* 0x000fea0003800000 */
[----:B------:R-:W-:Y:S01]  /*2010*/  BPT.TRAP 0x1 ;  /* 0x000000040000795c */ /* 0x000fe20000300000 */
.L_x_30:
[----:B------:R-:W-:Y:S01]  /*2020*/  UIADD3 UR9, UR9, 0x1, URZ ;  /* 0x0000000109097890 */ /* 0x000fe2000fffe03f */
[C---:B------:R-:W-:Y:S01]  /*2030*/  ISETP.GT.AND P1, PT, R0.reuse, 0x1, PT ;  /* 0x000000010000780c */ /* 0x040fe20003f24270 */
[----:B------:R-:W-:Y:S01]  /*2040*/  UIADD3 UR10, UR10, 0x1, URZ ;  /* 0x000000010a0a7890 */ /* 0x000fe2000fffe03f */
[----:B------:R-:W-:Y:S01]  /*2050*/  VIADD R0, R0, 0xffffffff ;  /* 0xffffffff00007836 */ /* 0x000fe20000000000 */
[----:B------:R-:W-:Y:S02]  /*2060*/  UISETP.NE.AND UP0, UPT, UR9, 0x4, UPT ;  /* 0x000000040900788c */ /* 0x000fe4000bf05270 */
[----:B------:R-:W-:Y:S02]  /*2070*/  UISETP.NE.AND UP1, UPT, UR10, 0x4, UPT ;  /* 0x000000040a00788c */ /* 0x000fe4000bf25270 */
[----:B------:R-:W-:Y:S02]  /*2080*/  USEL UR4, URZ, 0x1, UP0 ;  /* 0x000000013f047887 */ /* 0x000fe40008000000 */
[----:B------:R-:W-:-:S02]  /*2090*/  USEL UR9, UR9, URZ, UP0 ;  /* 0x0000003f09097287 */ /* 0x000fc40008000000 */
[----:B------:R-:W-:Y:S02]  /*20a0*/  USEL UR10, UR10, URZ, UP1 ;  /* 0x0000003f0a0a7287 */ /* 0x000fe40008800000 */
[----:B------:R-:W-:Y:S01]  /*20b0*/  LOP3.LUT R5, R5, UR4, RZ, 0x3c, !PT ;  /* 0x0000000405057c12 */ /* 0x000fe2000f8e3cff */
[----:B------:R-:W-:Y:S09]  /*20c0*/  @P1 BRA `(.L_x_31) ;  /* 0xfffffff800c01947 */ /* 0x000ff2000383ffff */
.L_x_24:
[----:B------:R-:W3:Y:S02]  /*20d0*/  LDC R0, c[0x0][0x28c] ;  /* 0x0000a300ff007b82 */ /* 0x000ee40000000800 */
[----:B---3--:R-:W-:-:S13]  /*20e0*/  ISETP.GE.AND P1, PT, R0, 0x1, PT ;  /* 0x000000010000780c */ /* 0x008fda0003f26270 */
[----:B------:R-:W-:Y:S05]  /*20f0*/  @!P1 BRA `(.L_x_32) ;  /* 0x0000000000349947 */ /* 0x000fea0003800000 */
[----:B------:R-:W-:Y:S05]  /*2100*/  @!P0 BRA `(.L_x_33) ;  /* 0x0000000000048947 */ /* 0x000fea0003800000 */
[----:B------:R-:W-:Y:S01]  /*2110*/  BPT.TRAP 0x1 ;  /* 0x000000040000795c */ /* 0x000fe20000300000 */
.L_x_33:
[----:B------:R-:W-:Y:S01]  /*2120*/  UISETP.LT.AND UP0, UPT, UR50, 0x1, UPT ;  /* 0x000000013200788c */ /* 0x000fe2000bf01270 */
[----:B------:R-:W-:-:S03]  /*2130*/  ISETP.GT.U32.AND P0, PT, R22, 0x1, PT ;  /* 0x000000011600780c */ /* 0x000fc60003f04070 */
[----:B------:R-:W-:-:S04]  /*2140*/  USEL UR4, UR50, 0x1, UP0 ;  /* 0x0000000132047887 */ /* 0x000fc80008000000 */
[----:B------:R-:W-:-:S04]  /*2150*/  UIADD3 UR4, UR49, UR50, -UR4 ;  /* 0x0000003231047290 */ /* 0x000fc8000fffe804 */
[----:B------:R-:W-:-:S04]  /*2160*/  USHF.L.U32 UR4, UR4, 0x3, URZ ;  /* 0x0000000304047899 */ /* 0x000fc8000800063f */
[----:B------:R-:W-:-:S04]  /*2170*/  ULOP3.LUT UR4, UR4, 0x18, URZ, 0xc0, !UPT ;  /* 0x0000001804047892 */ /* 0x000fc8000f8ec03f */
[----:B------:R-:W-:-:S04]  /*2180*/  UIADD3 UR4, UR52, 0x20, UR4 ;  /* 0x0000002034047890 */ /* 0x000fc8000fffe004 */
[----:B------:R-:W-:-:S09]  /*2190*/  UPRMT UR4, URZ, 0x654, UR4 ;  /* 0x000006543f047896 */ /* 0x000fd20008000004 */
[----:B------:R-:W-:Y:S01]  /*21a0*/  SYNCS.ARRIVE.TRANS64.RED.A1T0 RZ, [UR4], RZ ;  /* 0x000000ffffff79a7 */ /* 0x000fe20008100404 */
[----:B------:R-:W-:Y:S05]  /*21b0*/  @P0 BRA `(.L_x_32) ;  /* 0x0000000000040947 */ /* 0x000fea0003800000 */
[----:B------:R-:W-:Y:S01]  /*21c0*/  BPT.TRAP 0x1 ;  /* 0x000000040000795c */ /* 0x000fe20000300000 */
.L_x_32:
[----:B------:R-:W-:Y:S01]  /*21d0*/  UIADD3 UR4, UR52, 0x200, URZ ;  /* 0x0000020034047890 */ /* 0x000fe2000fffe03f */
[----:B------:R-:W-:Y:S02]  /*21e0*/  R2UR UR46, R154 ;  /* 0x000000009a2e72ca */ /* 0x000fe400000e0000 */
[----:B------:R-:W-:Y:S01]  /*21f0*/  R2UR UR45, R153 ;  /* 0x00000000992d72ca */ /* 0x000fe200000e0000 */
[----:B------:R-:W-:-:S06]  /*2200*/  ULOP3.LUT UP0, URZ, UR4, 0x1bf, URZ, 0xc0, !UPT ;  /* 0x000001bf043f7892 */ /* 0x000fcc000f80c03f */
[----:B------:R-:W-:-:S04]  /*2210*/  PLOP3.LUT P0, PT, PT, PT, UP0, 0x80, 0x0 ;  /* 0x000000000000781c */ /* 0x000fc80003f0f008 */
[----:B------:R-:W-:Y:S02]  /*2220*/  USHF.L.U32 UR46, UR46, 0x8, URZ ;  /* 0x000000082e2e7899 */ /* 0x000fe4000800063f */
[----:B------:R-:W-:-:S07]  /*2230*/  USHF.L.U32 UR45, UR45, 0x7, URZ ;  /* 0x000000072d2d7899 */ /* 0x000fce000800063f */
[----:B------:R-:W-:Y:S05]  /*2240*/  @!P0 BRA `(.L_x_34) ;  /* 0x00000000007c8947 */ /* 0x000fea0003800000 */
[----:B------:R-:W-:Y:S01]  /*2250*/  MOV R23, 0x0 ;  /* 0x0000000000177802 */ /* 0x000fe20000000f00 */
[----:B------:R-:W-:Y:S01]  /*2260*/  ULDC.64 UR4, c[0x4][0x80] ;  /* 0x0100200000047ab9 */ /* 0x000fe20000000a00 */
[----:B------:R-:W-:Y:S01]  /*2270*/  ULDC.64 UR6, c[0x4][0x10] ;  /* 0x0100040000067ab9 */ /* 0x000fe20000000a00 */
[----:B--2---:R-:W-:Y:S01]  /*2280*/  IMAD.U32 R4, RZ, RZ, UR4 ;  /* 0x00000004ff047e24 */ /* 0x004fe2000f8e00ff */
[----:B------:R2:W3:Y:S01]  /*2290*/  LDC.64 R14, c[0x4][R23] ;  /* 0x01000000170e7b82 */ /* 0x0004e20000000a00 */
[----:B------:R-:W-:Y:S01]  /*22a0*/  IMAD.U32 R5, RZ, RZ, UR5 ;  /* 0x00000005ff057e24 */ /* 0x000fe2000f8e00ff */
[----:B------:R-:W-:Y:S01]  /*22b0*/  ULDC.64 UR4, c[0x4][0x88] ;  /* 0x0100220000047ab9 */ /* 0x000fe20000000a00 */
[----:B------:R-:W-:Y:S01]  /*22c0*/  IMAD.U32 R10, RZ, RZ, UR6 ;  /* 0x00000006ff0a7e24 */ /* 0x000fe2000f8e00ff */
[----:B------:R-:W-:Y:S01]  /*22d0*/  MOV R6, UR4 ;  /* 0x0000000400067c02 */ /* 0x000fe20008000f00 */
[----:B------:R-:W-:Y:S01]  /*22e0*/  IMAD.U32 R7, RZ, RZ, UR5 ;  /* 0x00000005ff077e24 */ /* 0x000fe2000f8e00ff */
[----:B------:R-:W-:Y:S01]  /*22f0*/  MOV R8, 0x70 ;  /* 0x0000007000087802 */ /* 0x000fe20000000f00 */
[----:B------:R-:W-:-:S02]  /*2300*/  IMAD.U32 R11, RZ, RZ, UR7 ;  /* 0x00000007ff0b7e24 */ /* 0x000fc4000f8e00ff */
[----:B------:R-:W-:Y:S02]  /*2310*/  IMAD.MOV.U32 R12, RZ, RZ, 0x1 ;  /* 0x00000001ff0c7424 */ /* 0x000fe400078e00ff */
[----:B--2---:R-:W-:-:S07]  /*2320*/  IMAD.MOV.U32 R13, RZ, RZ, RZ ;  /* 0x000000ffff0d7224 */ /* 0x004fce00078e00ff */
[----:B------:R-:W-:-:S07]  /*2330*/  LEPC R20, `(.L_x_35) ;  /* 0x000000001014794e */ /* 0x000fce0000000000 */
[----:B-1-3--:R-:W-:Y:S05]  /*2340*/  CALL.ABS.NOINC R14 ;  /* 0x000000000e007343 */ /* 0x00afea0003c00000 */
.L_x_35:
[----:B------:R1:W2:Y:S01]  /*2350*/  LDC.64 R14, c[0x4][R23] ;  /* 0x01000000170e7b82 */ /* 0x0002a20000000a00 */
[----:B------:R-:W-:Y:S01]  /*2360*/  ULDC.64 UR4, c[0x4][0x80] ;  /* 0x0100200000047ab9 */ /* 0x000fe20000000a00 */
[----:B------:R-:W-:Y:S01]  /*2370*/  ULDC.64 UR6, c[0x4][0x10] ;  /* 0x0100040000067ab9 */ /* 0x000fe20000000a00 */
[----:B------:R-:W-:Y:S01]  /*2380*/  IMAD.U32 R4, RZ, RZ, UR4 ;  /* 0x00000004ff047e24 */ /* 0x000fe2000f8e00ff */
[----:B------:R-:W-:Y:S01]  /*2390*/  MOV R5, UR5 ;  /* 0x0000000500057c02 */ /* 0x000fe20008000f00 */
[----:B------:R-:W-:Y:S01]  /*23a0*/  ULDC.64 UR4, c[0x4][0x88] ;  /* 0x0100220000047ab9 */ /* 0x000fe20000000a00 */
[----:B------:R-:W-:Y:S01]  /*23b0*/  IMAD.U32 R10, RZ, RZ, UR6 ;  /* 0x00000006ff0a7e24 */ /* 0x000fe2000f8e00ff */
[----:B------:R-:W-:Y:S01]  /*23c0*/  MOV R11, UR7 ;  /* 0x00000007000b7c02 */ /* 0x000fe20008000f00 */
[----:B------:R-:W-:Y:S02]  /*23d0*/  IMAD.U32 R6, RZ, RZ, UR4 ;  /* 0x00000004ff067e24 */ /* 0x000fe4000f8e00ff */
[----:B------:R-:W-:-:S02]  /*23e0*/  IMAD.U32 R7, RZ, RZ, UR5 ;  /* 0x00000005ff077e24 */ /* 0x000fc4000f8e00ff */
[----:B------:R-:W-:Y:S02]  /*23f0*/  IMAD.MOV.U32 R8, RZ, RZ, 0x70 ;  /* 0x00000070ff087424 */ /* 0x000fe400078e00ff */
[----:B------:R-:W-:Y:S02]  /*2400*/  IMAD.MOV.U32 R12, RZ, RZ, 0x1 ;  /* 0x00000001ff0c7424 */ /* 0x000fe400078e00ff */
[----:B-1----:R-:W-:-:S07]  /*2410*/  IMAD.MOV.U32 R13, RZ, RZ, RZ ;  /* 0x000000ffff0d7224 */ /* 0x002fce00078e00ff */
[----:B------:R-:W-:-:S07]  /*2420*/  LEPC R20, `(.L_x_34) ;  /* 0x000000001014794e */ /* 0x000fce0000000000 */
[----:B--2---:R-:W-:Y:S05]  /*2430*/  CALL.ABS.NOINC R14 ;  /* 0x000000000e007343 */ /* 0x004fea0003c00000 */
.L_x_34:
[----:B--2---:R-:W2:Y:S01]  /*2440*/  LDC R4, c[0x0][0x288] ;  /* 0x0000a200ff047b82 */ /* 0x004ea20000000800 */
[----:B------:R-:W-:Y:S01]  /*2450*/  ULDC.64 UR4, c[0x0][0x590] ;  /* 0x0001640000047ab9 */ /* 0x000fe20000000a00 */
[----:B------:R-:W-:Y:S01]  /*2460*/  SHF.R.U32.HI R0, RZ, 0x2, R18 ;  /* 0x00000002ff007819 */ /* 0x000fe20000011612 */
[----:B------:R-:W-:Y:S01]  /*2470*/  IMAD.U32 R164, RZ, RZ, UR5 ;  /* 0x00000005ffa47e24 */ /* 0x000fe2000f8e00ff */
[----:B------:R-:W-:Y:S01]  /*2480*/  MOV R165, UR4 ;  /* 0x0000000400a57c02 */ /* 0x000fe20008000f00 */
[----:B------:R-:W-:Y:S01]  /*2490*/  ULDC UR4, c[0x0][0x284] ;  /* 0x0000a10000047ab9 */ /* 0x000fe20000000800 */
[C---:B------:R-:W-:Y:S02]  /*24a0*/  LOP3.LUT R6, R18.reuse, 0xe0, RZ, 0xc0, !PT ;  /* 0x000000e012067812 */ /* 0x040fe400078ec0ff */
[----:B------:R-:W-:Y:S02]  /*24b0*/  ISETP.NE.U32.AND P1, PT, R165, RZ, PT ;  /* 0x000000ffa500720c */ /* 0x000fe40003f25070 */
[----:B-1----:R-:W-:-:S02]  /*24c0*/  LOP3.LUT R3, R18, 0x3, RZ, 0xc0, !PT ;  /* 0x0000000312037812 */ /* 0x002fc400078ec0ff */
[----:B------:R-:W-:Y:S02]  /*24d0*/  ISETP.NE.AND.EX P1, PT, R164, RZ, PT, P1 ;  /* 0x000000ffa400720c */ /* 0x000fe40003f25310 */
[----:B------:R-:W-:Y:S02]  /*24e0*/  LOP3.LUT R9, R0, 0x7, RZ, 0xc0, !PT ;  /* 0x0000000700097812 */ /* 0x000fe400078ec0ff */
[----:B------:R-:W-:Y:S01]  /*24f0*/  SHF.R.U32.HI R0, RZ, 0x1, R6 ;  /* 0x00000001ff007819 */ /* 0x000fe20000011606 */
[----:B--2---:R-:W-:-:S03]  /*2500*/  IMAD R4, R3, -0x2, R4 ;  /* 0xfffffffe03047824 */ /* 0x004fc600078e0204 */
[----:B------:R-:W-:Y:S01]  /*2510*/  IADD3 R3, -R0, UR4, -R9 ;  /* 0x0000000400037c10 */ /* 0x000fe2000fffe909 */
[----:B------:R-:W-:-:S04]  /*2520*/  IMAD R153, R153, -0x80, R4 ;  /* 0xffffff8099997824 */ /* 0x000fc800078e0204 */
[----:B------:R-:W-:Y:S01]  /*2530*/  IMAD R154, R154, -0x100, R3 ;  /* 0xffffff009a9a7824 */ /* 0x000fe200078e0203 */
[----:B------:R-:W-:Y:S06]  /*2540*/  @!P1 BRA `(.L_x_36) ;  /* 0x0000000000549947 */ /* 0x000fec0003800000 */
[----:B------:R-:W-:Y:S02]  /*2550*/  ULDC.64 UR4, c[0x0][0x588] ;  /* 0x0001620000047ab9 */ /* 0x000fe40000000a00 */
[----:B------:R-:W-:-:S04]  /*2560*/  ISETP.NE.U32.AND P0, PT, RZ, UR4, PT ;  /* 0x00000004ff007c0c */ /* 0x000fc8000bf05070 */
[----:B------:R-:W-:-:S13]  /*2570*/  ISETP.NE.AND.EX P0, PT, RZ, UR5, PT, P0 ;  /* 0x00000005ff007c0c */ /* 0x000fda000bf05300 */
[----:B------:R-:W-:Y:S05]  /*2580*/  @!P0 BRA `(.L_x_37) ;  /* 0x0000000000288947 */ /* 0x000fea0003800000 */
[----:B------:R-:W1:Y:S01]  /*2590*/  LDC.64 R4, c[0x0][0x588] ;  /* 0x00016200ff047b82 */ /* 0x000e620000000a00 */
[----:B------:R-:W-:-:S04]  /*25a0*/  IMAD R3, R165, UR47, RZ ;  /* 0x0000002fa5037c24 */ /* 0x000fc8000f8e02ff */
[----:B-1----:R-:W-:-:S05]  /*25b0*/  IMAD.WIDE R4, R3, 0x4, R4 ;  /* 0x0000000403047825 */ /* 0x002fca00078e0204 */
[----:B------:R-:W2:Y:S01]  /*25c0*/  LDG.E R162, desc[UR42][R4.64] ;  /* 0x0000002a04a27981 */ /* 0x000ea2000c1e1900 */
[----:B------:R-:W-:Y:S01]  /*25d0*/  IMAD.MOV.U32 R152, RZ, RZ, 0x1 ;  /* 0x00000001ff987424 */ /* 0x000fe200078e00ff */
[----:B------:R-:W-:Y:S01]  /*25e0*/  MOV R157, 0x1 ;  /* 0x00000001009d7802 */ /* 0x000fe20000000f00 */
[----:B------:R-:W-:Y:S02]  /*25f0*/  IMAD.MOV.U32 R158, RZ, RZ, 0x1 ;  /* 0x00000001ff9e7424 */ /* 0x000fe400078e00ff */
[--C-:B--2---:R-:W-:Y:S02]  /*2600*/  IMAD.MOV.U32 R159, RZ, RZ, R162.reuse ;  /* 0x000000ffff9f7224 */ /* 0x104fe400078e00a2 */
[----:B------:R-:W-:Y:S01]  /*2610*/  IMAD.MOV.U32 R156, RZ, RZ, R162 ;  /* 0x000000ffff9c7224 */ /* 0x000fe200078e00a2 */
[----:B------:R-:W-:Y:S06]  /*2620*/  BRA `(.L_x_36) ;  /* 0x00000000001c7947 */ /* 0x000fec0003800000 */
.L_x_37:
[----:B------:R-:W-:Y:S01]  /*2630*/  ULDC UR4, c[0x0][0x580] ;  /* 0x0001600000047ab9 */ /* 0x000fe20000000800 */
[----:B------:R-:W-:Y:S01]  /*2640*/  IMAD.MOV.U32 R152, RZ, RZ, 0x1 ;  /* 0x00000001ff987424 */ /* 0x000fe200078e00ff */
[----:B------:R-:W-:Y:S01]  /*2650*/  MOV R158, 0x1 ;  /* 0x00000001009e7802 */ /* 0x000fe20000000f00 */
[----:B------:R-:W-:Y:S01]  /*2660*/  IMAD.MOV.U32 R157, RZ, RZ, 0x1 ;  /* 0x00000001ff9d7424 */ /* 0x000fe200078e00ff */
[----:B------:R-:W-:Y:S01]  /*2670*/  MOV R156, UR4 ;  /* 0x00000004009c7c02 */ /* 0x000fe20008000f00 */
[----:B------:R-:W-:Y:S02]  /*2680*/  IMAD.U32 R162, RZ, RZ, UR4 ;  /* 0x00000004ffa27e24 */ /* 0x000fe4000f8e00ff */
[----:B------:R-:W-:-:S07]  /*2690*/  IMAD.U32 R159, RZ, RZ, UR4 ;  /* 0x00000004ff9f7e24 */ /* 0x000fce000f8e00ff */
.L_x_36:
[----:B------:R-:W1:Y:S02]  /*26a0*/  LDC.64 R10, c[0x0][0x5b0] ;  /* 0x00016c00ff0a7b82 */ /* 0x000e640000000a00 */
[----:B-1----:R-:W-:-:S04]  /*26b0*/  ISETP.NE.U32.AND P0, PT, R10, RZ, PT ;  /* 0x000000ff0a00720c */ /* 0x002fc80003f05070 */
[----:B------:R-:W-:-:S13]  /*26c0*/  ISETP.NE.AND.EX P0, PT, R11, RZ, PT, P0 ;  /* 0x000000ff0b00720c */ /* 0x000fda0003f05300 */
[----:B------:R-:W-:Y:S05]  /*26d0*/  @!P0 BRA `(.L_x_38) ;  /* 0x00000000002c8947 */ /* 0x000fea0003800000 */
[----:B------:R-:W-:Y:S02]  /*26e0*/  ULDC.64 UR4, c[0x0][0x5a8] ;  /* 0x00016a0000047ab9 */ /* 0x000fe40000000a00 */
[----:B------:R-:W-:-:S04]  /*26f0*/  ISETP.NE.U32.AND P0, PT, RZ, UR4, PT ;  /* 0x00000004ff007c0c */ /* 0x000fc8000bf05070 */
[----:B------:R-:W-:-:S13]  /*2700*/  ISETP.NE.AND.EX P0, PT, RZ, UR5, PT, P0 ;  /* 0x00000005ff007c0c */ /* 0x000fda000bf05300 */
[----:B------:R-:W-:Y:S05]  /*2710*/  @!P0 BRA `(.L_x_39) ;  /* 0x0000000000148947 */ /* 0x000fea0003800000 */
[----:B------:R-:W1:Y:S01]  /*2720*/  LDC.64 R4, c[0x0][0x5a8] ;  /* 0x00016a00ff047b82 */ /* 0x000e620000000a00 */
[----:B------:R-:W-:-:S04]  /*2730*/  IMAD R3, R10, UR47, RZ ;  /* 0x0000002f0a037c24 */ /* 0x000fc8000f8e02ff */
[----:B-1----:R-:W-:-:S05]  /*2740*/  IMAD.WIDE R4, R3, 0x4, R4 ;  /* 0x0000000403047825 */ /* 0x002fca00078e0204 */
[----:B------:R1:W5:Y:S01]  /*2750*/  LDG.E R160, desc[UR42][R4.64] ;  /* 0x0000002a04a07981 */ /* 0x000362000c1e1900 */
[----:B------:R-:W-:Y:S05]  /*2760*/  BRA `(.L_x_38) ;  /* 0x0000000000087947 */ /* 0x000fea0003800000 */
.L_x_39:
[----:B------:R-:W-:Y:S02]  /*2770*/  ULDC UR4, c[0x0][0x5a0] ;  /* 0x0001680000047ab9 */ /* 0x000fe40000000800 */
[----:B------:R-:W-:-:S07]  /*2780*/  IMAD.U32 R160, RZ, RZ, UR4 ;  /* 0x00000004ffa07e24 */ /* 0x000fce000f8e00ff */
.L_x_38:
[----:B------:R-:W2:Y:S01]  /*2790*/  LDC.64 R10, c[0x0][0x5c0] ;  /* 0x00017000ff0a7b82 */ /* 0x000ea20000000a00 */
[----:B------:R-:W-:Y:S01]  /*27a0*/  ULDC.64 UR4, c[0x0][0x588] ;  /* 0x0001620000047ab9 */ /* 0x000fe20000000a00 */
[----:B------:R-:W-:Y:S02]  /*27b0*/  ISETP.EQ.U32.AND P4, PT, R165, RZ, PT ;  /* 0x000000ffa500720c */ /* 0x000fe40003f82070 */
[----:B------:R-:W-:Y:S02]  /*27c0*/  ISETP.NE.U32.AND P3, PT, RZ, UR4, PT ;  /* 0x00000004ff007c0c */ /* 0x000fe4000bf65070 */
[----:B------:R-:W-:Y:S02]  /*27d0*/  LOP3.LUT P5, RZ, R157, 0xff, RZ, 0xc0, !PT ;  /* 0x000000ff9dff7812 */ /* 0x000fe400078ac0ff */
[----:B------:R-:W3:Y:S01]  /*27e0*/  LDC R21, c[0x0][0x5c8] ;  /* 0x00017200ff157b82 */ /* 0x000ee20000000800 */
[----:B------:R-:W-:Y:S02]  /*27f0*/  ISETP.NE.AND.EX P3, PT, RZ, UR5, PT, P3 ;  /* 0x00000005ff007c0c */ /* 0x000fe4000bf65330 */
[----:B------:R-:W-:-:S02]  /*2800*/  FSEL R3, R156, R159, !P5 ;  /* 0x0000009f9c037208 */ /* 0x000fc40006800000 */
[----:B------:R-:W-:Y:S02]  /*2810*/  ISETP.EQ.OR.EX P4, PT, R164, RZ, !P3, P4 ;  /* 0x000000ffa400720c */ /* 0x000fe40005f82740 */
[----:B------:R-:W-:Y:S02]  /*2820*/  PLOP3.LUT P0, PT, PT, PT, PT, 0x8, 0x0 ;  /* 0x000000000000781c */ /* 0x000fe40003f0e170 */
[----:B------:R-:W-:Y:S02]  /*2830*/  PLOP3.LUT P3, PT, P3, PT, PT, 0x8, 0x0 ;  /* 0x000000000000781c */ /* 0x000fe40001f6e170 */
[C---:B------:R-:W-:Y:S02]  /*2840*/  FSEL R159, R162.reuse, R159, !P1 ;  /* 0x0000009fa29f7208 */ /* 0x040fe40004800000 */
[----:B------:R-:W-:Y:S02]  /*2850*/  FSEL R0, R162, R3, !P1 ;  /* 0x00000003a2007208 */ /* 0x000fe40004800000 */
[----:B--2---:R-:W-:-:S04]  /*2860*/  ISETP.NE.U32.AND P2, PT, R10, RZ, PT ;  /* 0x000000ff0a00720c */ /* 0x004fc80003f45070 */
[----:B------:R-:W-:-:S04]  /*2870*/  ISETP.NE.AND.EX P2, PT, R11, RZ, PT, P2 ;  /* 0x000000ff0b00720c */ /* 0x000fc80003f45320 */
[----:B---3--:R-:W-:Y:S01]  /*2880*/  FSEL R21, R21, RZ, !P2 ;  /* 0x000000ff15157208 */ /* 0x008fe20005000000 */
[----:B------:R-:W-:Y:S08]  /*2890*/  @!P4 BRA `(.L_x_40) ;  /* 0x00000000003cc947 */ /* 0x000ff00003800000 */
[----:B------:R-:W-:Y:S04]  /*28a0*/  BSSY B0, `(.L_x_40) ;  /* 0x000000e000007945 */ /* 0x000fe80003800000 */
[----:B------:R-:W-:Y:S05]  /*28b0*/  @!P1 BRA `(.L_x_41) ;  /* 0x0000000000249947 */ /* 0x000fea0003800000 */
[----:B------:R-:W-:Y:S02]  /*28c0*/  LOP3.LUT P4, RZ, R158, 0xff, RZ, 0xc0, !PT ;  /* 0x000000ff9eff7812 */ /* 0x000fe4000788c0ff */
[----:B------:R-:W-:Y:S02]  /*28d0*/  PLOP3.LUT P0, PT, P3, PT, PT, 0x80, 0x0 ;  /* 0x000000000000781c */ /* 0x000fe40001f0f070 */
[----:B------:R-:W-:-:S09]  /*28e0*/  PRMT R157, RZ, 0x7610, R157 ;  /* 0x00007610ff9d7816 */ /* 0x000fd2000000009d */
[----:B------:R-:W-:Y:S05]  /*28f0*/  @!P4 BRA `(.L_x_42) ;  /* 0x000000000020c947 */ /* 0x000fea0003800000 */
[----:B------:R-:W-:Y:S01]  /*2900*/  FSETP.EQ.AND P0, PT, R162, RZ, PT ;  /* 0x000000ffa200720b */ /* 0x000fe20003f02000 */
[--C-:B------:R-:W-:Y:S01]  /*2910*/  IMAD.MOV.U32 R159, RZ, RZ, R162.reuse ;  /* 0x000000ffff9f7224 */ /* 0x100fe200078e00a2 */
[----:B------:R-:W-:Y:S01]  /*2920*/  PRMT R157, R158, 0x7610, R157 ;  /* 0x000076109e9d7816 */ /* 0x000fe2000000009d */
[----:B------:R-:W-:Y:S01]  /*2930*/  IMAD.MOV.U32 R0, RZ, RZ, R162 ;  /* 0x000000ffff007224 */ /* 0x000fe200078e00a2 */
[----:B------:R-:W-:Y:S09]  /*2940*/  BRA `(.L_x_42) ;  /* 0x00000000000c7947 */ /* 0x000ff20003800000 */
.L_x_41:
[----:B------:R-:W-:Y:S01]  /*2950*/  FSETP.EQ.AND P0, PT, R162, RZ, PT ;  /* 0x000000ffa200720b */ /* 0x000fe20003f02000 */
[----:B------:R-:W-:Y:S01]  /*2960*/  IMAD.MOV.U32 R0, RZ, RZ, R162 ;  /* 0x000000ffff007224 */ /* 0x000fe200078e00a2 */
[----:B------:R-:W-:-:S11]  /*2970*/  MOV R159, R162 ;  /* 0x000000a2009f7202 */ /* 0x000fd60000000f00 */
.L_x_42:
[----:B------:R-:W-:Y:S05]  /*2980*/  BSYNC B0 ;  /* 0x0000000000007941 */ /* 0x000fea0003800000 */
.L_x_40:
[----:B------:R-:W-:Y:S04]  /*2990*/  BSSY B0, `(.L_x_43) ;  /* 0x000000f000007945 */ /* 0x000fe80003800000 */
[----:B------:R-:W-:Y:S05]  /*29a0*/  @!P1 BRA `(.L_x_44) ;  /* 0x0000000000289947 */ /* 0x000fea0003800000 */
[----:B------:R-:W-:Y:S02]  /*29b0*/  LOP3.LUT P1, RZ, R152, 0xff, RZ, 0xc0, !PT ;  /* 0x000000ff98ff7812 */ /* 0x000fe4000782c0ff */
[----:B------:R-:W-:Y:S02]  /*29c0*/  PRMT R158, RZ, 0x7610, R158 ;  /* 0x00007610ff9e7816 */ /* 0x000fe4000000009e */
[----:B------:R-:W-:-:S09]  /*29d0*/  PRMT R157, RZ, 0x7610, R157 ;  /* 0x00007610ff9d7816 */ /* 0x000fd2000000009d */
[----:B------:R-:W-:Y:S05]  /*29e0*/  @!P1 BRA `(.L_x_45) ;  /* 0x0000000000249947 */ /* 0x000fea0003800000 */
[----:B------:R-:W-:Y:S01]  /*29f0*/  FSETP.EQ.AND P3, PT, R162, RZ, PT ;  /* 0x000000ffa200720b */ /* 0x000fe20003f62000 */
[----:B------:R-:W-:Y:S01]  /*2a00*/  IMAD.MOV.U32 R159, RZ, RZ, R162 ;  /* 0x000000ffff9f7224 */ /* 0x000fe200078e00a2 */
[C---:B------:R-:W-:Y:S01]  /*2a10*/  PRMT R158, R152.reuse, 0x7610, R158 ;  /* 0x00007610989e7816 */ /* 0x040fe2000000009e */
[----:B------:R-:W-:Y:S01]  /*2a20*/  IMAD.MOV.U32 R0, RZ, RZ, R162 ;  /* 0x000000ffff007224 */ /* 0x000fe200078e00a2 */
[----:B------:R-:W-:Y:S01]  /*2a30*/  PRMT R157, R152, 0x7610, R157 ;  /* 0x00007610989d7816 */ /* 0x000fe2000000009d */
[----:B------:R-:W-:Y:S08]  /*2a40*/  BRA `(.L_x_45) ;  /* 0x00000000000c7947 */ /* 0x000ff00003800000 */
.L_x_44:
[----:B------:R-:W-:Y:S01]  /*2a50*/  FSETP.EQ.AND P3, PT, R162, RZ, PT ;  /* 0x000000ffa200720b */ /* 0x000fe20003f62000 */
[----:B------:R-:W-:Y:S01]  /*2a60*/  IMAD.MOV.U32 R0, RZ, RZ, R162 ;  /* 0x000000ffff007224 */ /* 0x000fe200078e00a2 */
[----:B------:R-:W-:-:S11]  /*2a70*/  MOV R159, R162 ;  /* 0x000000a2009f7202 */ /* 0x000fd60000000f00 */
.L_x_45:
[----:B------:R-:W-:Y:S05]  /*2a80*/  BSYNC B0 ;  /* 0x0000000000007941 */ /* 0x000fea0003800000 */
.L_x_43:
[--C-:B------:R-:W-:Y:S01]  /*2a90*/  IMAD.MOV.U32 R15, RZ, RZ, R21.reuse ;  /* 0x000000ffff0f7224 */ /* 0x100fe200078e0015 */
[----:B------:R-:W-:Y:S01]  /*2aa0*/  MOV R12, RZ ;  /* 0x000000ff000c7202 */ /* 0x000fe20000000f00 */
[--C-:B------:R-:W-:Y:S02]  /*2ab0*/  IMAD.MOV.U32 R13, RZ, RZ, R21.reuse ;  /* 0x000000ffff0d7224 */ /* 0x100fe400078e0015 */
[----:B------:R-:W-:Y:S02]  /*2ac0*/  IMAD.MOV.U32 R7, RZ, RZ, RZ ;  /* 0x000000ffff077224 */ /* 0x000fe400078e00ff */
[----:B------:R-:W-:Y:S01]  /*2ad0*/  IMAD.MOV.U32 R3, RZ, RZ, R21 ;  /* 0x000000ffff037224 */ /* 0x000fe200078e0015 */
[----:B------:R-:W-:Y:S06]  /*2ae0*/  @!P2 BRA `(.L_x_46) ;  /* 0x000000000080a947 */ /* 0x000fec0003800000 */
[----:B------:R-:W2:Y:S01]  /*2af0*/  LDC.64 R14, c[0x0][0x5d0] ;  /* 0x00017400ff0e7b82 */ /* 0x000ea20000000a00 */
[----:B------:R-:W-:Y:S01]  /*2b00*/  SHF.R.U32.HI R6, RZ, 0x5, R6 ;  /* 0x00000005ff067819 */ /* 0x000fe20000011606 */
[----:B------:R-:W-:Y:S01]  /*2b10*/  USHF.R.S32.HI UR4, URZ, 0x1f, UR47 ;  /* 0x0000001f3f047899 */ /* 0x000fe2000801142f */
[----:B------:R-:W-:-:S03]  /*2b20*/  ISETP.GE.AND P1, PT, R153, 0x1, PT ;  /* 0x000000019900780c */ /* 0x000fc60003f26270 */
[----:B-1----:R-:W-:Y:S01]  /*2b30*/  IMAD.SHL.U32 R4, R6, 0x10, RZ ;  /* 0x0000001006047824 */ /* 0x002fe200078e00ff */
[C---:B------:R-:W-:Y:S02]  /*2b40*/  ISETP.LT.OR P4, PT, R154.reuse, 0x81, !P1 ;  /* 0x000000819a00780c */ /* 0x040fe40004f81670 */
[----:B------:R-:W-:Y:S02]  /*2b50*/  ISETP.LT.OR P5, PT, R154, 0x1, !P1 ;  /* 0x000000019a00780c */ /* 0x000fe40004fa1670 */
[----:B------:R-:W-:-:S04]  /*2b60*/  LOP3.LUT R4, R4, 0xfffffff0, R9, 0xe2, !PT ;  /* 0xfffffff004047812 */ /* 0x000fc800078ee209 */
[----:B------:R-:W-:-:S04]  /*2b70*/  IADD3 R4, R4, UR46, RZ ;  /* 0x0000002e04047c10 */ /* 0x000fc8000fffe0ff */
[--C-:B------:R-:W-:Y:S01]  /*2b80*/  SHF.R.S32.HI R5, RZ, 0x1f, R4.reuse ;  /* 0x0000001fff057819 */ /* 0x100fe20000011404 */
[C---:B--2---:R-:W-:Y:S02]  /*2b90*/  IMAD R6, R14.reuse, UR4, RZ ;  /* 0x000000040e067c24 */ /* 0x044fe4000f8e02ff */
[----:B------:R-:W-:-:S04]  /*2ba0*/  IMAD.WIDE.U32 R4, R14, UR47, R4 ;  /* 0x0000002f0e047c25 */ /* 0x000fc8000f8e0004 */
[----:B------:R-:W-:Y:S01]  /*2bb0*/  IMAD R3, R15, UR47, R6 ;  /* 0x0000002f0f037c24 */ /* 0x000fe2000f8e0206 */
[----:B------:R-:W-:-:S03]  /*2bc0*/  LEA R8, P2, R4, R10, 0x1 ;  /* 0x0000000a04087211 */ /* 0x000fc600078408ff */
[----:B------:R-:W-:-:S05]  /*2bd0*/  IMAD.IADD R3, R5, 0x1, R3 ;  /* 0x0000000105037824 */ /* 0x000fca00078e0203 */
[----:B------:R-:W-:Y:S02]  /*2be0*/  LEA.HI.X R9, R4, R11, R3, 0x1, P2 ;  /* 0x0000000b04097211 */ /* 0x000fe400010f0c03 */
[C---:B------:R-:W-:Y:S02]  /*2bf0*/  ISETP.LT.OR P2, PT, R154.reuse, 0x9, !P1 ;  /* 0x000000099a00780c */ /* 0x040fe40004f41670 */
[----:B------:R-:W-:Y:S01]  /*2c00*/  ISETP.LT.OR P1, PT, R154, 0x89, !P1 ;  /* 0x000000899a00780c */ /* 0x000fe20004f21670 */
[----:B------:R-:W2:Y:S04]  /*2c10*/  @!P4 LDG.E.U16 R3, desc[UR42][R8.64+0x100] ;  /* 0x0001002a0803c981 */ /* 0x000ea8000c1e1500 */
[----:B------:R-:W3:Y:S06]  /*2c20*/  @!P5 LDG.E.U16 R5, desc[UR42][R8.64] ;  /* 0x0000002a0805d981 */ /* 0x000eec000c1e1500 */
[----:B------:R-:W4:Y:S04]  /*2c30*/  @!P2 LDG.E.U16 R4, desc[UR42][R8.64+0x10] ;  /* 0x0000102a0804a981 */ /* 0x000f28000c1e1500 */
[----:B------:R-:W4:Y:S01]  /*2c40*/  @!P1 LDG.E.U16 R6, desc[UR42][R8.64+0x110] ;  /* 0x0001102a08069981 */ /* 0x000f22000c1e1500 */
[----:B------:R-:W-:-:S02]  /*2c50*/  IMAD.MOV.U32 R21, RZ, RZ, RZ ;  /* 0x000000ffff157224 */ /* 0x000fc400078e00ff */
[----:B------:R-:W-:Y:S01]  /*2c60*/  IMAD.MOV.U32 R13, RZ, RZ, RZ ;  /* 0x000000ffff0d7224 */ /* 0x000fe200078e00ff */
[----:B--2---:R-:W-:Y:S02]  /*2c70*/  @!P4 PRMT R21, R3, 0x5410, RZ ;  /* 0x000054100315c816 */ /* 0x004fe400000000ff */
[----:B---3--:R-:W-:-:S04]  /*2c80*/  @!P5 PRMT R13, R5, 0x5410, RZ ;  /* 0x00005410050dd816 */ /* 0x008fc800000000ff */
[----:B----4-:R-:W-:Y:S02]  /*2c90*/  @!P2 PRMT R13, R13, 0x5410, R4 ;  /* 0x000054100d0da816 */ /* 0x010fe40000000004 */
[----:B------:R-:W-:Y:S02]  /*2ca0*/  @!P1 PRMT R21, R21, 0x5410, R6 ;  /* 0x0000541015159816 */ /* 0x000fe40000000006 */
[C---:B------:R-:W-:Y:S02]  /*2cb0*/  SHF.L.U32 R3, R13.reuse, 0x10, RZ ;  /* 0x000000100d037819 */ /* 0x040fe400000006ff */
[----:B------:R-:W-:Y:S01]  /*2cc0*/  LOP3.LUT R13, R13, 0xffff0000, RZ, 0xc0, !PT ;  /* 0xffff00000d0d7812 */ /* 0x000fe200078ec0ff */
[C---:B------:R-:W-:Y:S01]  /*2cd0*/  IMAD.U32 R15, R21.reuse, 0x10000, RZ ;  /* 0x00010000150f7824 */ /* 0x040fe200078e00ff */
[----:B------:R-:W-:-:S07]  /*2ce0*/  LOP3.LUT R21, R21, 0xffff0000, RZ, 0xc0, !PT ;  /* 0xffff000015157812 */ /* 0x000fce00078ec0ff */
.L_x_46:
[----:B------:R-:W-:Y:S01]  /*2cf0*/  BSSY B0, `(.L_x_47) ;  /* 0x0000023000007945 */ /* 0x000fe20003800000 */
[----:B------:R-:W-:Y:S01]  /*2d00*/  IMAD.MOV.U32 R6, RZ, RZ, RZ ;  /* 0x000000ffff067224 */ /* 0x000fe200078e00ff */
[----:B-1----:R-:W-:Y:S02]  /*2d10*/  CS2R R4, SRZ ;  /* 0x0000000000047805 */ /* 0x002fe4000001ff00 */
[----:B------:R-:W-:Y:S02]  /*2d20*/  CS2R R10, SRZ ;  /* 0x00000000000a7805 */ /* 0x000fe4000001ff00 */
[----:B------:R-:W-:Y:S01]  /*2d30*/  CS2R R8, SRZ ;  /* 0x0000000000087805 */ /* 0x000fe2000001ff00 */
[----:B------:R-:W-:Y:S06]  /*2d40*/  @P0 BRA `(.L_x_48) ;  /* 0x0000000000740947 */ /* 0x000fec0003800000 */
[----:B------:R-:W-:-:S13]  /*2d50*/  ISETP.NE.AND P1, PT, R161, 0x3, PT ;  /* 0x00000003a100780c */ /* 0x000fda0003f25270 */
[----:B------:R-:W-:Y:S05]  /*2d60*/  @!P1 BRA `(.L_x_49) ;  /* 0x0000000000049947 */ /* 0x000fea0003800000 */
[----:B------:R-:W-:Y:S01]  /*2d70*/  BPT.TRAP 0x1 ;  /* 0x000000040000795c */ /* 0x000fe20000300000 */
.L_x_49:
[----:B------:R-:W-:Y:S01]  /*2d80*/  SHF.L.U32 R4, RZ, 0x1f, RZ ;  /* 0x0000001fff047819 */ /* 0x000fe200000006ff */
[----:B------:R-:W-:Y:S01]  /*2d90*/  IMAD.MOV.U32 R12, RZ, RZ, 0x1 ;  /* 0x00000001ff0c7424 */ /* 0x000fe200078e00ff */
[----:B------:R-:W-:Y:S02]  /*2da0*/  MOV R7, RZ ;  /* 0x000000ff00077202 */ /* 0x000fe40000000f00 */
[----:B------:R-:W1:Y:S02]  /*2db0*/  SYNCS.PHASECHK.TRANS64.TRYWAIT P1, [UR52+0x40], R4 ;  /* 0x00004004ff0075a7 */ /* 0x000e640008020174 */
[----:B-1----:R-:W-:Y:S05]  /*2dc0*/  @!P1 BRA `(.L_x_50) ;  /* 0x0000007800c09947 */ /* 0x002fea0003800000 */
.L_x_234:
[----:B------:R-:W-:Y:S01]  /*2dd0*/  IMAD.MOV.U32 R6, RZ, RZ, RZ ;  /* 0x000000ffff067224 */ /* 0x000fe200078e00ff */
[----:B-1----:R-:W-:Y:S02]  /*2de0*/  CS2R R4, SRZ ;  /* 0x0000000000047805 */ /* 0x002fe4000001ff00 */
[----:B------:R-:W-:Y:S02]  /*2df0*/  CS2R R10, SRZ ;  /* 0x00000000000a7805 */ /* 0x000fe4000001ff00 */
[----:B------:R-:W-:Y:S01]  /*2e00*/  CS2R R8, SRZ ;  /* 0x0000000000087805 */ /* 0x000fe2000001ff00 */
[----:B------:R-:W-:Y:S06]  /*2e10*/  @P3 BRA `(.L_x_48) ;  /* 0x0000000000403947 */ /* 0x000fec0003800000 */
[C---:B------:R-:W-:Y:S01]  /*2e20*/  IMAD.SHL.U32 R4, R18.reuse, 0x10, RZ ;  /* 0x0000001012047824 */ /* 0x040fe200078e00ff */
[C---:B------:R-:W-:Y:S01]  /*2e30*/  SHF.L.U32 R5, R18.reuse, 0x5, RZ ;  /* 0x0000000512057819 */ /* 0x040fe200000006ff */
[----:B------:R-:W-:Y:S01]  /*2e40*/  IMAD.SHL.U32 R9, R18, 0x4, RZ ;  /* 0x0000000412097824 */ /* 0x000fe200078e00ff */
[----:B------:R-:W-:Y:S01]  /*2e50*/  SHF.R.U32.HI R7, RZ, 0x1, R18 ;  /* 0x00000001ff077819 */ /* 0x000fe20000011612 */
[----:B------:R-:W-:Y:S05]  /*2e60*/  WARPSYNC.ALL ;  /* 0x0000000000007948 */ /* 0x000fea0003800000 */
[----:B------:R-:W-:Y:S02]  /*2e70*/  LOP3.LUT R4, R4, 0xe00, RZ, 0xc0, !PT ;  /* 0x00000e0004047812 */ /* 0x000fe400078ec0ff */
[----:B------:R-:W-:-:S02]  /*2e80*/  LOP3.LUT R6, R5, 0xc0, RZ, 0xc0, !PT ;  /* 0x000000c005067812 */ /* 0x000fc400078ec0ff */
[----:B------:R-:W-:Y:S02]  /*2e90*/  LOP3.LUT R4, R4, 0x20, R5, 0xf8, !PT ;  /* 0x0000002004047812 */ /* 0x000fe400078ef805 */
[----:B------:R-:W-:Y:S02]  /*2ea0*/  LOP3.LUT R6, R6, 0x8, R7, 0xf8, !PT ;  /* 0x0000000806067812 */ /* 0x000fe400078ef807 */
[----:B------:R-:W-:Y:S02]  /*2eb0*/  LOP3.LUT R4, R4, 0x100, R5, 0xf8, !PT ;  /* 0x0000010004047812 */ /* 0x000fe400078ef805 */
[----:B------:R-:W-:-:S04]  /*2ec0*/  LOP3.LUT R9, R6, 0x18, R9, 0x78, !PT ;  /* 0x0000001806097812 */ /* 0x000fc800078e7809 */
[----:B------:R-:W-:-:S04]  /*2ed0*/  LOP3.LUT R4, R4, R9, RZ, 0xfc, !PT ;  /* 0x0000000904047212 */ /* 0x000fc800078efcff */
[----:B------:R-:W-:-:S05]  /*2ee0*/  LEA R8, R4, UR52, 0x1 ;  /* 0x0000003404087c11 */ /* 0x000fca000f8e08ff */
[----:B------:R-:W-:Y:S02]  /*2ef0*/  IMAD R4, R155, 0x2, R8 ;  /* 0x000000029b047824 */ /* 0x000fe400078e0208 */
[----:B------:R-:W1:Y:S04]  /*2f00*/  LDSM.16.M88.4 R8, [R8+0x200] ;  /* 0x000200000808783b */ /* 0x000e680000000200 */
[----:B------:R-:W2:Y:S02]  /*2f10*/  LDSM.16.M88.4 R4, [R4+0x200] ;  /* 0x000200000404783b */ /* 0x000ea40000000200 */
.L_x_48:
[----:B------:R-:W-:Y:S05]  /*2f20*/  BSYNC B0 ;  /* 0x0000000000007941 */ /* 0x000fea0003800000 */
.L_x_47:
[----:B------:R-:W-:Y:S01]  /*2f30*/  IMAD.SHL.U32 R195, R18, 0x20, RZ ;  /* 0x0000002012c37824 */ /* 0x000fe200078e00ff */
[C---:B-1----:R-:W-:Y:S01]  /*2f40*/  SHF.L.U32 R23, R8.reuse, 0x10, RZ ;  /* 0x0000001008177819 */ /* 0x042fe200000006ff */
[C---:B------:R-:W-:Y:S01]  /*2f50*/  IMAD.U32 R167, R9.reuse, 0x10000, RZ ;  /* 0x0001000009a77824 */ /* 0x040fe200078e00ff */
[----:B------:R-:W-:Y:S01]  /*2f60*/  LOP3.LUT R153, R8, 0xffff0000, RZ, 0xc0, !PT ;  /* 0xffff000008997812 */ /* 0x000fe200078ec0ff */
[----:B--2---:R-:W-:Y:S01]  /*2f70*/  IMAD.U32 R179, R4, 0x10000, RZ ;  /* 0x0001000004b37824 */ /* 0x004fe200078e00ff */
[----:B------:R-:W-:Y:S01]  /*2f80*/  LOP3.LUT R169, R9, 0xffff0000, RZ, 0xc0, !PT ;  /* 0xffff000009a97812 */ /* 0x000fe200078ec0ff */
[----:B------:R-:W-:Y:S01]  /*2f90*/  IMAD.U32 R187, R6, 0x10000, RZ ;  /* 0x0001000006bb7824 */ /* 0x000fe200078e00ff */
[----:B------:R-:W-:Y:S01]  /*2fa0*/  SHF.R.U32.HI R9, RZ, 0x1, R18 ;  /* 0x00000001ff097819 */ /* 0x000fe20000011612 */
[----:B------:R-:W-:Y:S01]  /*2fb0*/  IMAD.U32 R175, R11, 0x10000, RZ ;  /* 0x000100000baf7824 */ /* 0x000fe200078e00ff */
[----:B------:R-:W-:Y:S01]  /*2fc0*/  LOP3.LUT R8, R195, 0xc0, RZ, 0xc0, !PT ;  /* 0x000000c0c3087812 */ /* 0x000fe200078ec0ff */
[----:B------:R-:W-:Y:S01]  /*2fd0*/  IMAD.U32 R183, R5, 0x10000, RZ ;  /* 0x0001000005b77824 */ /* 0x000fe200078e00ff */
[----:B------:R-:W-:Y:S01]  /*2fe0*/  LOP3.LUT R181, R4, 0xffff0000, RZ, 0xc0, !PT ;  /* 0xffff000004b57812 */ /* 0x000fe200078ec0ff */
[----:B------:R-:W-:Y:S01]  /*2ff0*/  IMAD.U32 R191, R7, 0x10000, RZ ;  /* 0x0001000007bf7824 */ /* 0x000fe200078e00ff */
[----:B------:R-:W-:Y:S01]  /*3000*/  LOP3.LUT R9, R8, 0x8, R9, 0xf8, !PT ;  /* 0x0000000808097812 */ /* 0x000fe200078ef809 */
[----:B------:R-:W-:Y:S01]  /*3010*/  FMUL R20, R23, R156 ;  /* 0x0000009c17147220 */ /* 0x000fe20000400000 */
[----:B------:R-:W-:Y:S01]  /*3020*/  SHF.L.U32 R8, R18, 0x4, RZ ;  /* 0x0000000412087819 */ /* 0x000fe200000006ff */
[----:B-----5:R-:W-:Y:S01]  /*3030*/  FFMA R95, R160, R95, R13 ;  /* 0x0000005fa05f7223 */ /* 0x020fe2000000000d */
[----:B------:R-:W-:Y:S01]  /*3040*/  LOP3.LUT R4, R18, 0xff, RZ, 0xc0, !PT ;  /* 0x000000ff12047812 */ /* 0x000fe200078ec0ff */
[----:B------:R-:W-:Y:S01]  /*3050*/  FFMA R101, R160, R101, R3 ;  /* 0x00000065a0657223 */ /* 0x000fe20000000003 */
[----:B------:R-:W-:Y:S01]  /*3060*/  LOP3.LUT R8, R8, 0xe00, RZ, 0xc0, !PT ;  /* 0x00000e0008087812 */ /* 0x000fe200078ec0ff */
[----:B------:R-:W-:Y:S01]  /*3070*/  FFMA R102, R160, R102, R13 ;  /* 0x00000066a0667223 */ /* 0x000fe2000000000d */
[----:B------:R-:W-:Y:S01]  /*3080*/  LOP3.LUT R189, R6, 0xffff0000, RZ, 0xc0, !PT ;  /* 0xffff000006bd7812 */ /* 0x000fe200078ec0ff */
[----:B------:R-:W-:Y:S01]  /*3090*/  VIADD R4, R4, 0x1f ;  /* 0x0000001f04047836 */ /* 0x000fe20000000000 */
[----:B------:R-:W-:Y:S01]  /*30a0*/  SHF.L.U32 R6, R18, 0x2, RZ ;  /* 0x0000000212067819 */ /* 0x000fe200000006ff */
[----:B------:R-:W-:Y:S05]  /*30b0*/  WARPSYNC.ALL ;  /* 0x0000000000007948 */ /* 0x000fea0003800000 */
[----:B------:R-:W-:Y:S01]  /*30c0*/  LOP3.LUT R8, R8, 0x20, R195, 0xf8, !PT ;  /* 0x0000002008087812 */ /* 0x000fe200078ef8c3 */
[----:B------:R-:W-:Y:S01]  /*30d0*/  BSSY B0, `(.L_x_51) ;  /* 0x0000050000007945 */ /* 0x000fe20003800000 */
[----:B------:R-:W-:Y:S01]  /*30e0*/  LOP3.LUT R177, R11, 0xffff0000, RZ, 0xc0, !PT ;  /* 0xffff00000bb17812 */ /* 0x000fe200078ec0ff */
[C-C-:B------:R-:W-:Y:S01]  /*30f0*/  FFMA R11, R160.reuse, R93, R3.reuse ;  /* 0x0000005da00b7223 */ /* 0x140fe20000000003 */
[----:B------:R-:W-:Y:S01]  /*3100*/  LOP3.LUT R185, R5, 0xffff0000, RZ, 0xc0, !PT ;  /* 0xffff000005b97812 */ /* 0x000fe200078ec0ff */
[--C-:B------:R-:W-:Y:S01]  /*3110*/  FFMA R5, R160, R88, R3.reuse ;  /* 0x00000058a0057223 */ /* 0x100fe20000000003 */
[C---:B------:R-:W-:Y:S01]  /*3120*/  SHF.L.U32 R171, R10.reuse, 0x10, RZ ;  /* 0x000000100aab7819 */ /* 0x040fe200000006ff */
[-C--:B------:R-:W-:Y:S01]  /*3130*/  FMUL R88, R153, R156.reuse ;  /* 0x0000009c99587220 */ /* 0x080fe20000400000 */
[----:B------:R-:W-:Y:S01]  /*3140*/  LOP3.LUT R173, R10, 0xffff0000, RZ, 0xc0, !PT ;  /* 0xffff00000aad7812 */ /* 0x000fe200078ec0ff */
[----:B------:R-:W-:Y:S01]  /*3150*/  FMUL R93, R175, R156 ;  /* 0x0000009caf5d7220 */ /* 0x000fe20000400000 */
[----:B------:R-:W-:Y:S01]  /*3160*/  LOP3.LUT R193, R7, 0xffff0000, RZ, 0xc0, !PT ;  /* 0xffff000007c17812 */ /* 0x000fe200078ec0ff */
[----:B------:R-:W-:Y:S01]  /*3170*/  FFMA R7, R160, R89, R3 ;  /* 0x00000059a0077223 */ /* 0x000fe20000000003 */
[----:B------:R-:W-:Y:S01]  /*3180*/  ISETP.GT.U32.AND P1, PT, R4, 0x3e, PT ;  /* 0x0000003e0400780c */ /* 0x000fe20003f24070 */
[----:B------:R-:W-:Y:S01]  /*3190*/  FFMA R4, R160, R90, R13 ;  /* 0x0000005aa0047223 */ /* 0x000fe2000000000d */
[----:B------:R-:W-:Y:S01]  /*31a0*/  LOP3.LUT R195, R8, 0x100, R195, 0xf8, !PT ;  /* 0x0000010008c37812 */ /* 0x000fe200078ef8c3 */
[C-C-:B------:R-:W-:Y:S01]  /*31b0*/  FFMA R8, R160.reuse, R94, R13.reuse ;  /* 0x0000005ea0087223 */ /* 0x140fe2000000000d */
[----:B------:R-:W-:Y:S01]  /*31c0*/  LOP3.LUT R154, R9, 0x18, R6, 0x78, !PT ;  /* 0x00000018099a7812 */ /* 0x000fe200078e7806 */
[C---:B------:R-:W-:Y:S01]  /*31d0*/  FFMA R9, R160.reuse, R91, R13 ;  /* 0x0000005ba0097223 */ /* 0x040fe2000000000d */
[-C--:B------:R-:W-:Y:S01]  /*31e0*/  FMUL R89, R167, R156.reuse ;  /* 0x0000009ca7597220 */ /* 0x080fe20000400000 */
[-C--:B------:R-:W-:Y:S01]  /*31f0*/  FMUL R90, R169, R156.reuse ;  /* 0x0000009ca95a7220 */ /* 0x080fe20000400000 */
[----:B------:R-:W-:Y:S01]  /*3200*/  FMUL R94, R177, R156 ;  /* 0x0000009cb15e7220 */ /* 0x000fe20000400000 */
[----:B------:R-:W-:Y:S01]  /*3210*/  FFMA R6, R160, R92, R3 ;  /* 0x0000005ca0067223 */ /* 0x000fe20000000003 */
[-C--:B------:R-:W-:Y:S01]  /*3220*/  FMUL R91, R171, R156.reuse ;  /* 0x0000009cab5b7220 */ /* 0x080fe20000400000 */
[----:B------:R-:W-:Y:S01]  /*3230*/  FMUL R92, R173, R156 ;  /* 0x0000009cad5c7220 */ /* 0x000fe20000400000 */
[----:B------:R-:W-:Y:S01]  /*3240*/  FADD R5, R5, R20 ;  /* 0x0000001405057221 */ /* 0x000fe20000000000 */
[----:B------:R-:W-:Y:S01]  /*3250*/  FADD R10, R7, R88 ;  /* 0x00000058070a7221 */ /* 0x000fe20000000000 */
[----:B------:R-:W-:Y:S01]  /*3260*/  FADD R7, R4, R89 ;  /* 0x0000005904077221 */ /* 0x000fe20000000000 */
[----:B------:R-:W-:Y:S01]  /*3270*/  FADD R14, R9, R90 ;  /* 0x0000005a090e7221 */ /* 0x000fe20000000000 */
[----:B------:R-:W-:Y:S01]  /*3280*/  FADD R8, R8, R93 ;  /* 0x0000005d08087221 */ /* 0x000fe20000000000 */
[----:B------:R-:W-:Y:S01]  /*3290*/  FADD R95, R95, R94 ;  /* 0x0000005e5f5f7221 */ /* 0x000fe20000000000 */
[----:B------:R-:W-:Y:S01]  /*32a0*/  FADD R6, R6, R91 ;  /* 0x0000005b06067221 */ /* 0x000fe20000000000 */
[----:B------:R-:W-:Y:S01]  /*32b0*/  FADD R11, R11, R92 ;  /* 0x0000005c0b0b7221 */ /* 0x000fe20000000000 */
[----:B------:R-:W-:Y:S01]  /*32c0*/  F2FP.RELU.BF16.F32.PACK_AB R4, R10, R5 ;  /* 0x000000050a04723e */ /* 0x000fe200000018ff */
[----:B------:R-:W-:Y:S01]  /*32d0*/  FFMA R9, R160, R97, R3 ;  /* 0x00000061a0097223 */ /* 0x000fe20000000003 */
[----:B------:R-:W-:Y:S01]  /*32e0*/  F2FP.RELU.BF16.F32.PACK_AB R5, R14, R7 ;  /* 0x000000070e05723e */ /* 0x000fe200000018ff */
[C---:B------:R-:W-:Y:S01]  /*32f0*/  FFMA R10, R160.reuse, R98, R13 ;  /* 0x00000062a00a7223 */ /* 0x040fe2000000000d */
[----:B------:R-:W-:Y:S01]  /*3300*/  F2FP.RELU.BF16.F32.PACK_AB R7, R95, R8 ;  /* 0x000000085f07723e */ /* 0x000fe200000018ff */
[C-C-:B------:R-:W-:Y:S01]  /*3310*/  FFMA R8, R160.reuse, R96, R3.reuse ;  /* 0x00000060a0087223 */ /* 0x140fe20000000003 */
[----:B------:R-:W-:Y:S01]  /*3320*/  LOP3.LUT R195, R195, R154, RZ, 0xfc, !PT ;  /* 0x0000009ac3c37212 */ /* 0x000fe200078efcff */
[C---:B------:R-:W-:Y:S01]  /*3330*/  FFMA R14, R160.reuse, R100, R3 ;  /* 0x00000064a00e7223 */ /* 0x040fe20000000003 */
[----:B------:R-:W-:Y:S01]  /*3340*/  F2FP.RELU.BF16.F32.PACK_AB R6, R11, R6 ;  /* 0x000000060b06723e */ /* 0x000fe200000018ff */
[-C--:B------:R-:W-:Y:S01]  /*3350*/  FMUL R95, R179, R156.reuse ;  /* 0x0000009cb35f7220 */ /* 0x080fe20000400000 */
[-C--:B------:R-:W-:Y:S01]  /*3360*/  FMUL R96, R181, R156.reuse ;  /* 0x0000009cb5607220 */ /* 0x080fe20000400000 */
[C-C-:B------:R-:W-:Y:S01]  /*3370*/  FFMA R11, R160.reuse, R99, R13.reuse ;  /* 0x00000063a00b7223 */ /* 0x140fe2000000000d */
[----:B------:R-:W-:Y:S01]  /*3380*/  FFMA R154, R160, R103, R13 ;  /* 0x00000067a09a7223 */ /* 0x000fe2000000000d */
[-C--:B------:R-:W-:Y:S01]  /*3390*/  FMUL R97, R183, R156.reuse ;  /* 0x0000009cb7617220 */ /* 0x080fe20000400000 */
[-C--:B------:R-:W-:Y:S01]  /*33a0*/  FMUL R98, R185, R156.reuse ;  /* 0x0000009cb9627220 */ /* 0x080fe20000400000 */
[-C--:B------:R-:W-:Y:S01]  /*33b0*/  FMUL R100, R189, R156.reuse ;  /* 0x0000009cbd647220 */ /* 0x080fe20000400000 */
[-C--:B------:R-:W-:Y:S01]  /*33c0*/  FMUL R103, R191, R156.reuse ;  /* 0x0000009cbf677220 */ /* 0x080fe20000400000 */
        /* <DEDUP_REMOVED lines=10> */
[----:B------:R-:W-:-:S02]  /*3470*/  LEA R14, R195, UR52, 0x1 ;  /* 0x00000034c30e7c11 */ /* 0x000fc4000f8e08ff */
[----:B------:R-:W-:Y:S02]  /*3480*/  F2FP.RELU.BF16.F32.PACK_AB R8, R9, R8 ;  /* 0x000000080908723e */ /* 0x000fe400000018ff */
[----:B------:R-:W-:Y:S01]  /*3490*/  F2FP.RELU.BF16.F32.PACK_AB R9, R11, R10 ;  /* 0x0000000a0b09723e */ /* 0x000fe200000018ff */
[----:B------:R1:W-:Y:S01]  /*34a0*/  STSM.16.M88.4 [R14+0x200], R4 ;  /* 0x000200040e007844 */ /* 0x0003e20000000200 */
[----:B------:R-:W-:Y:S02]  /*34b0*/  F2FP.RELU.BF16.F32.PACK_AB R11, R101, R102 ;  /* 0x00000066650b723e */ /* 0x000fe400000018ff */
[----:B------:R-:W-:Y:S02]  /*34c0*/  F2FP.RELU.BF16.F32.PACK_AB R10, R166, R23 ;  /* 0x00000017a60a723e */ /* 0x000fe400000018ff */
[----:B------:R-:W-:-:S05]  /*34d0*/  LEA R102, R155, R14, 0x1 ;  /* 0x0000000e9b667211 */ /* 0x000fca00078e08ff */
[----:B------:R1:W-:Y:S01]  /*34e0*/  STSM.16.M88.4 [R102+0x200], R8 ;  /* 0x0002000866007844 */ /* 0x0003e20000000200 */
[----:B------:R-:W-:Y:S01]  /*34f0*/  @!PT LDS RZ, [RZ] ;  /* 0x00000000fffff984 */ /* 0x000fe20000000800 */
[----:B------:R-:W-:Y:S01]  /*3500*/  @!PT LDS RZ, [RZ] ;  /* 0x00000000fffff984 */ /* 0x000fe20000000800 */
[----:B------:R-:W-:Y:S01]  /*3510*/  @!PT LDS RZ, [RZ] ;  /* 0x00000000fffff984 */ /* 0x000fe20000000800 */
[----:B------:R-:W-:Y:S01]  /*3520*/  @!PT LDS RZ, [RZ] ;  /* 0x00000000fffff984 */ /* 0x000fe20000000800 */
[----:B------:R2:W-:Y:S06]  /*3530*/  MEMBAR.ALL.CTA ;  /* 0x0000000000007992 */ /* 0x0005ec0000008000 */
[----:B--2---:R-:W2:Y:S02]  /*3540*/  FENCE.VIEW.ASYNC.S ;  /* 0x00000000000073c6 */ /* 0x004ea40000000000 */
[----:B--2---:R-:W-:Y:S06]  /*3550*/  BAR.SYNC.DEFER_BLOCKING 0x1, 0x100 ;  /* 0x0044000000007b1d */ /* 0x004fec0000010000 */
[----:B------:R-:W-:Y:S05]  /*3560*/  @P1 BRA `(.L_x_52) ;  /* 0x0000000000181947 */ /* 0x000fea0003800000 */
[----:B------:R-:W-:Y:S02]  /*3570*/  UIADD3 UR4, UP0, UR54, 0x4f0, URZ ;  /* 0x000004f036047890 */ /* 0x000fe4000ff1e03f */
[----:B------:R-:W-:Y:S02]  /*3580*/  UIADD3 UR44, UR52, 0x200, URZ ;  /* 0x00000200342c7890 */ /* 0x000fe4000fffe03f */
[----:B------:R-:W-:-:S09]  /*3590*/  UIADD3.X UR5, URZ, UR55, URZ, UP0, !UPT ;  /* 0x000000373f057290 */ /* 0x000fd200087fe43f */
[----:B------:R2:W-:Y:S01]  /*35a0*/  UTMASTG.3D [UR44], [UR4] ;  /* 0x0000002c040073b5 */ /* 0x0005e20008010000 */
[----:B------:R0:W-:Y:S01]  /*35b0*/  UTMACMDFLUSH ;  /* 0x00000000000079b7 */ /* 0x0001e20000000000 */
[----:B--2---:R-:W-:-:S04]  /*35c0*/  DEPBAR.LE SB0, 0x1 ;  /* 0x000080400000791a */ /* 0x004fc80000000000 */
.L_x_52:
[----:B------:R-:W-:Y:S05]  /*35d0*/  BSYNC B0 ;  /* 0x0000000000007941 */ /* 0x000fea0003800000 */
.L_x_51:
[----:B------:R-:W-:Y:S01]  /*35e0*/  BAR.SYNC.DEFER_BLOCKING 0x1, 0x100 ;  /* 0x0044000000007b1d */ /* 0x000fe20000010000 */
[----:B------:R-:W-:Y:S01]  /*35f0*/  ISETP.NE.AND P2, PT, RZ, UR39, PT ;  /* 0x00000027ff007c0c */ /* 0x000fe2000bf45270 */
[----:B------:R-:W-:-:S04]  /*3600*/  VIADD R23, R14, 0x200 ;  /* 0x000002000e177836 */ /* 0x000fc80000000000 */
[----:B------:R-:W-:-:S08]  /*3610*/  IMAD R101, R155, 0x2, R23 ;  /* 0x000000029b657824 */ /* 0x000fd000078e0217 */
[----:B------:R-:W-:Y:S05]  /*3620*/  @!P2 BRA `(.L_x_53) ;  /* 0x000000000034a947 */ /* 0x000fea0003800000 */
[----:B------:R-:W-:Y:S04]  /*3630*/  BSSY B0, `(.L_x_54) ;  /* 0x0000009000007945 */ /* 0x000fe80003800000 */
[----:B------:R-:W-:Y:S05]  /*3640*/  @P0 BRA `(.L_x_55) ;  /* 0x00000000001c0947 */ /* 0x000fea0003800000 */
[----:B------:R-:W-:-:S13]  /*3650*/  ISETP.NE.AND P2, PT, R161, 0x3, PT ;  /* 0x00000003a100780c */ /* 0x000fda0003f45270 */
[----:B------:R-:W-:Y:S05]  /*3660*/  @!P2 BRA `(.L_x_56) ;  /* 0x000000000004a947 */ /* 0x000fea0003800000 */
[----:B------:R-:W-:Y:S01]  /*3670*/  BPT.TRAP 0x1 ;  /* 0x000000040000795c */ /* 0x000fe20000300000 */
.L_x_56:
[----:B------:R-:W-:-:S04]  /*3680*/  ULEA UR4, UR36, UR52, 0x3 ;  /* 0x0000003424047291 */ /* 0x000fc8000f8e183f */
[----:B------:R-:W-:-:S04]  /*3690*/  UIADD3 UR4, UR4, 0x60, URZ ;  /* 0x0000006004047890 */ /* 0x000fc8000fffe03f */
[----:B------:R-:W-:-:S09]  /*36a0*/  UPRMT UR4, UR51, 0x654, UR4 ;  /* 0x0000065433047896 */ /* 0x000fd20008000004 */
[----:B------:R-:W-:Y:S03]  /*36b0*/  SYNCS.ARRIVE.TRANS64.RED.A1T0 RZ, [UR4], RZ ;  /* 0x000000ffffff79a7 */ /* 0x000fe60008100404 */
.L_x_55:
[----:B------:R-:W-:Y:S05]  /*36c0*/  BSYNC B0 ;  /* 0x0000000000007941 */ /* 0x000fea0003800000 */
.L_x_54:
[----:B------:R-:W-:-:S04]  /*36d0*/  UIADD3 UR36, UR36, 0x1, URZ ;  /* 0x0000000124247890 */ /* 0x000fc8000fffe03f */
[----:B------:R-:W-:-:S04]  /*36e0*/  UISETP.NE.AND UP0, UPT, UR36, 0x4, UPT ;  /* 0x000000042400788c */ /* 0x000fc8000bf05270 */
[----:B------:R-:W-:-:S12]  /*36f0*/  USEL UR36, UR36, URZ, UP0 ;  /* 0x0000003f24247287 */ /* 0x000fd80008000000 */
.L_x_53:
[----:B------:R-:W-:Y:S04]  /*3700*/  BSSY B0, `(.L_x_57) ;  /* 0x0000032000007945 */ /* 0x000fe80003800000 */
[----:B------:R-:W-:Y:S05]  /*3710*/  @P0 BRA `(.L_x_58) ;  /* 0x0000000000c00947 */ /* 0x000fea0003800000 */
[----:B------:R-:W-:-:S13]  /*3720*/  ISETP.NE.AND P2, PT, R161, 0x3, PT ;  /* 0x00000003a100780c */ /* 0x000fda0003f45270 */
[----:B------:R-:W-:Y:S05]  /*3730*/  @!P2 BRA `(.L_x_59) ;  /* 0x000000000004a947 */ /* 0x000fea0003800000 */
[----:B------:R-:W-:Y:S01]  /*3740*/  BPT.TRAP 0x1 ;  /* 0x000000040000795c */ /* 0x000fe20000300000 */
.L_x_59:
[----:B-1----:R-:W-:Y:S01]  /*3750*/  LEA R4, R12, UR52, 0x3 ;  /* 0x000000340c047c11 */ /* 0x002fe2000f8e18ff */
[----:B------:R-:W-:Y:S01]  /*3760*/  BSSY B1, `(.L_x_60) ;  /* 0x0000004000017945 */ /* 0x000fe20003800000 */
[----:B------:R-:W-:-:S04]  /*3770*/  SHF.L.U32 R5, RZ, 0x1f, RZ ;  /* 0x0000001fff057819 */ /* 0x000fc800000006ff */
[----:B------:R-:W1:Y:S02]  /*3780*/  SYNCS.PHASECHK.TRANS64.TRYWAIT P2, [R4+URZ+0x40], R5 ;  /* 0x00004005040075a7 */ /* 0x000e64000804017f */
[----:B-1----:R-:W-:Y:S05]  /*3790*/  @!P2 BRA `(.L_x_61) ;  /* 0x000000700064a947 */ /* 0x002fea0003800000 */
.L_x_235:
[----:B------:R-:W-:Y:S05]  /*37a0*/  BSYNC B1 ;  /* 0x0000000000017941 */ /* 0x000fea0003800000 */
.L_x_60:
[----:B------:R-:W-:Y:S05]  /*37b0*/  @P3 BRA `(.L_x_62) ;  /* 0x0000000000943947 */ /* 0x000fea0003800000 */
[----:B------:R-:W-:Y:S01]  /*37c0*/  LEA R20, R12, R23, 0xd ;  /* 0x000000170c147211 */ /* 0x000fe200078e68ff */
[----:B------:R-:W-:Y:S05]  /*37d0*/  WARPSYNC.ALL ;  /* 0x0000000000007948 */ /* 0x000fea0003800000 */
[----:B------:R-:W-:Y:S01]  /*37e0*/  IMAD R8, R155, 0x2, R20 ;  /* 0x000000029b087824 */ /* 0x000fe200078e0214 */
[----:B-1----:R-:W1:Y:S05]  /*37f0*/  LDSM.16.M88.4 R4, [R20] ;  /* 0x000000001404783b */ /* 0x002e6a0000000200 */
[----:B------:R-:W2:Y:S01]  /*3800*/  LDSM.16.M88.4 R8, [R8] ;  /* 0x000000000808783b */ /* 0x000ea20000000200 */
[C---:B-1----:R-:W-:Y:S01]  /*3810*/  LOP3.LUT R91, R4.reuse, 0xffff0000, RZ, 0xc0, !PT ;  /* 0xffff0000045b7812 */ /* 0x042fe200078ec0ff */
[----:B------:R-:W-:Y:S01]  /*3820*/  IMAD.U32 R89, R4, 0x10000, RZ ;  /* 0x0001000004597824 */ /* 0x000fe200078e00ff */
[----:B------:R-:W-:Y:S01]  /*3830*/  SHF.L.U32 R93, R5, 0x10, RZ ;  /* 0x00000010055d7819 */ /* 0x000fe200000006ff */
[C---:B------:R-:W-:Y:S01]  /*3840*/  IMAD.U32 R95, R6.reuse, 0x10000, RZ ;  /* 0x00010000065f7824 */ /* 0x040fe200078e00ff */
[----:B------:R-:W-:Y:S01]  /*3850*/  LOP3.LUT R97, R6, 0xffff0000, RZ, 0xc0, !PT ;  /* 0xffff000006617812 */ /* 0x000fe200078ec0ff */
[----:B------:R-:W-:Y:S01]  /*3860*/  IMAD.U32 R99, R7, 0x10000, RZ ;  /* 0x0001000007637824 */ /* 0x000fe200078e00ff */
[C---:B--2---:R-:W-:Y:S01]  /*3870*/  SHF.L.U32 R103, R8.reuse, 0x10, RZ ;  /* 0x0000001008677819 */ /* 0x044fe200000006ff */
[----:B------:R-:W-:Y:S01]  /*3880*/  IMAD.U32 R167, R9, 0x10000, RZ ;  /* 0x0001000009a77824 */ /* 0x000fe200078e00ff */
[----:B------:R-:W-:Y:S01]  /*3890*/  LOP3.LUT R153, R8, 0xffff0000, RZ, 0xc0, !PT ;  /* 0xffff000008997812 */ /* 0x000fe200078ec0ff */
[C---:B------:R-:W-:Y:S01]  /*38a0*/  IMAD.U32 R169, R10.reuse, 0x10000, RZ ;  /* 0x000100000aa97824 */ /* 0x040fe200078e00ff */
[----:B------:R-:W-:Y:S01]  /*38b0*/  SHF.L.U32 R173, R11, 0x10, RZ ;  /* 0x000000100bad7819 */ /* 0x000fe200000006ff */
[-C--:B------:R-:W-:Y:S01]  /*38c0*/  FMUL R20, R89, R156.reuse ;  /* 0x0000009c59147220 */ /* 0x080fe20000400000 */
[----:B------:R-:W-:Y:S01]  /*38d0*/  LOP3.LUT R5, R5, 0xffff0000, RZ, 0xc0, !PT ;  /* 0xffff000005057812 */ /* 0x000fe200078ec0ff */
        /* <DEDUP_REMOVED lines=18> */
[----:B------:R-:W-:-:S07]  /*3a00*/  FMUL R153, R11, R156 ;  /* 0x0000009c0b997220 */ /* 0x000fce0000400000 */
.L_x_62:
[----:B------:R-:W-:-:S07]  /*3a10*/  VIADD R12, R12, 0x1 ;  /* 0x000000010c0c7836 */ /* 0x000fce0000000000 */
.L_x_58:
[----:B------:R-:W-:Y:S05]  /*3a20*/  BSYNC B0 ;  /* 0x0000000000007941 */ /* 0x000fea0003800000 */
.L_x_57:
[C---:B-1----:R-:W-:Y:S01]  /*3a30*/  FFMA R5, R160.reuse, R24, R15 ;  /* 0x00000018a0057223 */ /* 0x042fe2000000000f */
[C-C-:B------:R-:W-:Y:S01]  /*3a40*/  FFMA R26, R160.reuse, R26, R21.reuse ;  /* 0x0000001aa01a7223 */ /* 0x140fe20000000015 */
[C---:B------:R-:W-:Y:S01]  /*3a50*/  FFMA R27, R160.reuse, R27, R21 ;  /* 0x0000001ba01b7223 */ /* 0x040fe20000000015 */
[C-C-:B------:R-:W-:Y:S01]  /*3a60*/  FFMA R25, R160.reuse, R25, R15.reuse ;  /* 0x00000019a0197223 */ /* 0x140fe2000000000f */
[C-C-:B------:R-:W-:Y:S01]  /*3a70*/  FFMA R28, R160.reuse, R28, R15.reuse ;  /* 0x0000001ca01c7223 */ /* 0x140fe2000000000f */
[C---:B------:R-:W-:Y:S01]  /*3a80*/  FFMA R29, R160.reuse, R29, R15 ;  /* 0x0000001da01d7223 */ /* 0x040fe2000000000f */
        /* <DEDUP_REMOVED lines=9> */
[----:B------:R-:W-:Y:S01]  /*3b20*/  FFMA R8, R160, R39, R21 ;  /* 0x00000027a0087223 */ /* 0x000fe20000000015 */
        /* <DEDUP_REMOVED lines=17> */
[----:B------:R-:W-:Y:S05]  /*3c40*/  WARPSYNC.ALL ;  /* 0x0000000000007948 */ /* 0x000fea0003800000 */
[----:B------:R-:W-:Y:S01]  /*3c50*/  F2FP.RELU.BF16.F32.PACK_AB R4, R25, R4 ;  /* 0x000000041904723e */ /* 0x000fe200000018ff */
[----:B------:R-:W-:Y:S01]  /*3c60*/  BSSY B0, `(.L_x_63) ;  /* 0x000001a000007945 */ /* 0x000fe20003800000 */
[----:B------:R-:W-:-:S02]  /*3c70*/  F2FP.RELU.BF16.F32.PACK_AB R6, R29, R28 ;  /* 0x0000001c1d06723e */ /* 0x000fc400000018ff */
[----:B------:R-:W-:Y:S02]  /*3c80*/  F2FP.RELU.BF16.F32.PACK_AB R7, R10, R7 ;  /* 0x000000070a07723e */ /* 0x000fe400000018ff */
[----:B------:R-:W-:Y:S02]  /*3c90*/  F2FP.RELU.BF16.F32.PACK_AB R8, R33, R32 ;  /* 0x000000202108723e */ /* 0x000fe400000018ff */
[----:B------:R-:W-:Y:S01]  /*3ca0*/  F2FP.RELU.BF16.F32.PACK_AB R9, R24, R9 ;  /* 0x000000091809723e */ /* 0x000fe200000018ff */
[----:B------:R1:W-:Y:S01]  /*3cb0*/  STSM.16.M88.4 [R14+0x2200], R4 ;  /* 0x002200040e007844 */ /* 0x0003e20000000200 */
[----:B------:R-:W-:Y:S02]  /*3cc0*/  F2FP.RELU.BF16.F32.PACK_AB R10, R37, R36 ;  /* 0x00000024250a723e */ /* 0x000fe400000018ff */
[----:B------:R-:W-:-:S05]  /*3cd0*/  F2FP.RELU.BF16.F32.PACK_AB R11, R26, R11 ;  /* 0x0000000b1a0b723e */ /* 0x000fca00000018ff */
        /* <DEDUP_REMOVED lines=11> */
[----:B------:R-:W-:Y:S02]  /*3d90*/  UIADD3 UR4, UR52, 0x2200, URZ ;  /* 0x0000220034047890 */ /* 0x000fe4000fffe03f */
[----:B------:R-:W-:Y:S01]  /*3da0*/  UIADD3.X UR9, URZ, UR55, URZ, UP0, !UPT ;  /* 0x000000373f097290 */ /* 0x000fe200087fe43f */
[----:B------:R-:W-:Y:S01]  /*3db0*/  UMOV UR5, UR45 ;  /* 0x0000002d00057c82 */ /* 0x000fe20008000000 */
[----:B------:R-:W-:-:S07]  /*3dc0*/  UMOV UR7, UR47 ;  /* 0x0000002f00077c82 */ /* 0x000fce0008000000 */
[----:B------:R2:W-:Y:S01]  /*3dd0*/  UTMASTG.3D [UR4], [UR8] ;  /* 0x00000004080073b5 */ /* 0x0005e20008010000 */
[----:B------:R0:W-:Y:S01]  /*3de0*/  UTMACMDFLUSH ;  /* 0x00000000000079b7 */ /* 0x0001e20000000000 */
[----:B--2---:R-:W-:-:S04]  /*3df0*/  DEPBAR.LE SB0, 0x1 ;  /* 0x000080400000791a */ /* 0x004fc80000000000 */
.L_x_64:
[----:B------:R-:W-:Y:S05]  /*3e00*/  BSYNC B0 ;  /* 0x0000000000007941 */ /* 0x000fea0003800000 */
.L_x_63:
[----:B------:R-:W-:Y:S01]  /*3e10*/  VIADD R24, R14, 0x2200 ;  /* 0x000022000e187836 */ /* 0x000fe20000000000 */
[----:B------:R-:W-:Y:S04]  /*3e20*/  BAR.SYNC.DEFER_BLOCKING 0x1, 0x100 ;  /* 0x0044000000007b1d */ /* 0x000fe80000010000 */
[----:B------:R-:W-:Y:S02]  /*3e30*/  LEA R24, R155, R24, 0x1 ;  /* 0x000000189b187211 */ /* 0x000fe400078e08ff */
[----:B------:R-:W-:Y:S04]  /*3e40*/  BSSY B0, `(.L_x_65) ;  /* 0x0000009000007945 */ /* 0x000fe80003800000 */
[----:B------:R-:W-:Y:S05]  /*3e50*/  @P0 BRA `(.L_x_66) ;  /* 0x00000000001c0947 */ /* 0x000fea0003800000 */
[----:B------:R-:W-:-:S13]  /*3e60*/  ISETP.NE.AND P2, PT, R161, 0x3, PT ;  /* 0x00000003a100780c */ /* 0x000fda0003f45270 */
[----:B------:R-:W-:Y:S05]  /*3e70*/  @!P2 BRA `(.L_x_67) ;  /* 0x000000000004a947 */ /* 0x000fea0003800000 */
[----:B------:R-:W-:Y:S01]  /*3e80*/  BPT.TRAP 0x1 ;  /* 0x000000040000795c */ /* 0x000fe20000300000 */
.L_x_67:
[----:B------:R-:W-:-:S04]  /*3e90*/  ULEA UR4, UR36, UR52, 0x3 ;  /* 0x0000003424047291 */ /* 0x000fc8000f8e183f */
[----:B------:R-:W-:-:S04]  /*3ea0*/  UIADD3 UR4, UR4, 0x60, URZ ;  /* 0x0000006004047890 */ /* 0x000fc8000fffe03f */
[----:B------:R-:W-:-:S09]  /*3eb0*/  UPRMT UR4, UR51, 0x654, UR4 ;  /* 0x0000065433047896 */ /* 0x000fd20008000004 */
[----:B------:R-:W-:Y:S03]  /*3ec0*/  SYNCS.ARRIVE.TRANS64.RED.A1T0 RZ, [UR4], RZ ;  /* 0x000000ffffff79a7 */ /* 0x000fe60008100404 */
.L_x_66:
[----:B------:R-:W-:Y:S05]  /*3ed0*/  BSYNC B0 ;  /* 0x0000000000007941 */ /* 0x000fea0003800000 */
.L_x_65:
[----:B------:R-:W-:Y:S01]  /*3ee0*/  UIADD3 UR36, UR36, 0x1, URZ ;  /* 0x0000000124247890 */ /* 0x000fe2000fffe03f */
[----:B------:R-:W-:Y:S01]  /*3ef0*/  BSSY B0, `(.L_x_68) ;  /* 0x0000038000007945 */ /* 0x000fe20003800000 */
[----:B------:R-:W-:Y:S02]  /*3f00*/  IMAD.MOV.U32 R25, RZ, RZ, RZ ;  /* 0x000000ffff197224 */ /* 0x000fe400078e00ff */
[----:B------:R-:W-:-:S04]  /*3f10*/  UISETP.NE.AND UP0, UPT, UR36, 0x4, UPT ;  /* 0x000000042400788c */ /* 0x000fc8000bf05270 */
[----:B------:R-:W-:Y:S01]  /*3f20*/  USEL UR36, UR36, URZ, UP0 ;  /* 0x0000003f24247287 */ /* 0x000fe20008000000 */
[----:B------:R-:W-:Y:S11]  /*3f30*/  @P0 BRA `(.L_x_69) ;  /* 0x0000000000cc0947 */ /* 0x000ff60003800000 */
[----:B------:R-:W-:-:S13]  /*3f40*/  ISETP.NE.AND P2, PT, R161, 0x3, PT ;  /* 0x00000003a100780c */ /* 0x000fda0003f45270 */
[----:B------:R-:W-:Y:S05]  /*3f50*/  @!P2 BRA `(.L_x_70) ;  /* 0x000000000004a947 */ /* 0x000fea0003800000 */
[----:B------:R-:W-:Y:S01]  /*3f60*/  BPT.TRAP 0x1 ;  /* 0x000000040000795c */ /* 0x000fe20000300000 */
.L_x_70:
[C---:B-1----:R-:W-:Y:S01]  /*3f70*/  LEA R4, R12.reuse, UR52, 0x3 ;  /* 0x000000340c047c11 */ /* 0x042fe2000f8e18ff */
[----:B------:R-:W-:Y:S01]  /*3f80*/  VIADD R26, R12, 0x1 ;  /* 0x000000010c1a7836 */ /* 0x000fe20000000000 */
[----:B------:R-:W-:Y:S01]  /*3f90*/  SHF.L.U32 R5, RZ, 0x1f, RZ ;  /* 0x0000001fff057819 */ /* 0x000fe200000006ff */
[----:B------:R-:W-:Y:S03]  /*3fa0*/  BSSY B1, `(.L_x_71) ;  /* 0x0000004000017945 */ /* 0x000fe60003800000 */
[----:B------:R-:W1:Y:S01]  /*3fb0*/  SYNCS.PHASECHK.TRANS64.TRYWAIT P2, [R4+URZ+0x40], R5 ;  /* 0x00004005040075a7 */ /* 0x000e62000804017f */
[----:B------:R-:W-:Y:S01]  /*3fc0*/  ISETP.NE.AND P4, PT, R26, 0x4, PT ;  /* 0x000000041a00780c */ /* 0x000fe20003f85270 */
[----:B-1----:R-:W-:-:S12]  /*3fd0*/  @!P2 BRA `(.L_x_72) ;  /* 0x000000680068a947 */ /* 0x002fd80003800000 */
.L_x_236:
[----:B------:R-:W-:Y:S05]  /*3fe0*/  BSYNC B1 ;  /* 0x0000000000017941 */ /* 0x000fea0003800000 */
.L_x_71:
[----:B------:R-:W-:Y:S05]  /*3ff0*/  @P3 BRA `(.L_x_73) ;  /* 0x0000000000943947 */ /* 0x000fea0003800000 */
[----:B------:R-:W-:Y:S01]  /*4000*/  LEA R12, R12, R23, 0xd ;  /* 0x000000170c0c7211 */ /* 0x000fe200078e68ff */
[----:B------:R-:W-:Y:S05]  /*4010*/  WARPSYNC.ALL ;  /* 0x0000000000007948 */ /* 0x000fea0003800000 */
[----:B-1----:R-:W-:Y:S01]  /*4020*/  IMAD R4, R155, 0x2, R12 ;  /* 0x000000029b047824 */ /* 0x002fe200078e020c */
[----:B------:R-:W1:Y:S05]  /*4030*/  LDSM.16.M88.4 R8, [R12] ;  /* 0x000000000c08783b */ /* 0x000e6a0000000200 */
[----:B------:R-:W2:Y:S01]  /*4040*/  LDSM.16.M88.4 R4, [R4] ;  /* 0x000000000404783b */ /* 0x000ea20000000200 */
[----:B-1----:R-:W-:Y:S01]  /*4050*/  SHF.L.U32 R89, R9, 0x10, RZ ;  /* 0x0000001009597819 */ /* 0x002fe200000006ff */
[----:B------:R-:W-:Y:S01]  /*4060*/  IMAD.U32 R93, R11, 0x10000, RZ ;  /* 0x000100000b5d7824 */ /* 0x000fe200078e00ff */
[C---:B------:R-:W-:Y:S01]  /*4070*/  LOP3.LUT R27, R8.reuse, 0xffff0000, RZ, 0xc0, !PT ;  /* 0xffff0000081b7812 */ /* 0x040fe200078ec0ff */
[----:B------:R-:W-:Y:S01]  /*4080*/  IMAD.U32 R25, R8, 0x10000, RZ ;  /* 0x0001000008197824 */ /* 0x000fe200078e00ff */
[----:B------:R-:W-:Y:S01]  /*4090*/  LOP3.LUT R9, R9, 0xffff0000, RZ, 0xc0, !PT ;  /* 0xffff000009097812 */ /* 0x000fe200078ec0ff */
[----:B--2---:R-:W-:Y:S01]  /*40a0*/  IMAD.U32 R97, R5, 0x10000, RZ ;  /* 0x0001000005617824 */ /* 0x004fe200078e00ff */
[----:B------:R-:W-:Y:S01]  /*40b0*/  SHF.L.U32 R103, R7, 0x10, RZ ;  /* 0x0000001007677819 */ /* 0x000fe200000006ff */
[C---:B------:R-:W-:Y:S01]  /*40c0*/  IMAD.U32 R91, R10.reuse, 0x10000, RZ ;  /* 0x000100000a5b7824 */ /* 0x040fe200078e00ff */
[----:B------:R-:W-:Y:S01]  /*40d0*/  LOP3.LUT R29, R10, 0xffff0000, RZ, 0xc0, !PT ;  /* 0xffff00000a1d7812 */ /* 0x000fe200078ec0ff */
[----:B------:R-:W-:Y:S01]  /*40e0*/  IMAD.U32 R99, R6, 0x10000, RZ ;  /* 0x0001000006637824 */ /* 0x000fe200078e00ff */
[----:B------:R-:W-:Y:S01]  /*40f0*/  LOP3.LUT R11, R11, 0xffff0000, RZ, 0xc0, !PT ;  /* 0xffff00000b0b7812 */ /* 0x000fe200078ec0ff */
[-C--:B------:R-:W-:Y:S01]  /*4100*/  FMUL R20, R25, R156.reuse ;  /* 0x0000009c19147220 */ /* 0x080fe20000400000 */
[C---:B------:R-:W-:Y:S01]  /*4110*/  SHF.L.U32 R95, R4.reuse, 0x10, RZ ;  /* 0x00000010045f7819 */ /* 0x040fe200000006ff */
        /* <DEDUP_REMOVED lines=19> */
.L_x_73:
[----:B------:R-:W-:Y:S02]  /*4250*/  SEL R25, RZ, 0x1, P4 ;  /* 0x00000001ff197807 */ /* 0x000fe40002000000 */
[----:B------:R-:W-:-:S07]  /*4260*/  SEL R12, R26, RZ, P4 ;  /* 0x000000ff1a0c7207 */ /* 0x000fce0002000000 */
.L_x_69:
[----:B------:R-:W-:Y:S05]  /*4270*/  BSYNC B0 ;  /* 0x0000000000007941 */ /* 0x000fea0003800000 */
.L_x_68:
        /* <DEDUP_REMOVED lines=61> */
.L_x_75:
[----:B------:R-:W-:Y:S05]  /*4650*/  BSYNC B0 ;  /* 0x0000000000007941 */ /* 0x000fea0003800000 */
.L_x_74:
[----:B------:R-:W-:Y:S01]  /*4660*/  VIADD R26, R14, 0x4200 ;  /* 0x000042000e1a7836 */ /* 0x000fe20000000000 */
[----:B------:R-:W-:Y:S03]  /*4670*/  BAR.SYNC.DEFER_BLOCKING 0x1, 0x100 ;  /* 0x0044000000007b1d */ /* 0x000fe60000010000 */
[----:B------:R-:W-:-:S03]  /*4680*/  IMAD R26, R155, 0x2, R26 ;  /* 0x000000029b1a7824 */ /* 0x000fc600078e021a */
[----:B------:R-:W-:Y:S04]  /*4690*/  BSSY B0, `(.L_x_76) ;  /* 0x0000009000007945 */ /* 0x000fe80003800000 */
[----:B------:R-:W-:Y:S05]  /*46a0*/  @P0 BRA `(.L_x_77) ;  /* 0x00000000001c0947 */ /* 0x000fea0003800000 */
[----:B------:R-:W-:-:S13]  /*46b0*/  ISETP.NE.AND P2, PT, R161, 0x3, PT ;  /* 0x00000003a100780c */ /* 0x000fda0003f45270 */
[----:B------:R-:W-:Y:S05]  /*46c0*/  @!P2 BRA `(.L_x_78) ;  /* 0x000000000004a947 */ /* 0x000fea0003800000 */
[----:B------:R-:W-:Y:S01]  /*46d0*/  BPT.TRAP 0x1 ;  /* 0x000000040000795c */ /* 0x000fe20000300000 */
.L_x_78:
[----:B------:R-:W-:-:S04]  /*46e0*/  ULEA UR4, UR36, UR52, 0x3 ;  /* 0x0000003424047291 */ /* 0x000fc8000f8e183f */
[----:B------:R-:W-:-:S04]  /*46f0*/  UIADD3 UR4, UR4, 0x60, URZ ;  /* 0x0000006004047890 */ /* 0x000fc8000fffe03f */
[----:B------:R-:W-:-:S09]  /*4700*/  UPRMT UR4, UR51, 0x654, UR4 ;  /* 0x0000065433047896 */ /* 0x000fd20008000004 */
[----:B------:R-:W-:Y:S03]  /*4710*/  SYNCS.ARRIVE.TRANS64.RED.A1T0 RZ, [UR4], RZ ;  /* 0x000000ffffff79a7 */ /* 0x000fe60008100404 */
.L_x_77:
[----:B------:R-:W-:Y:S05]  /*4720*/  BSYNC B0 ;  /* 0x0000000000007941 */ /* 0x000fea0003800000 */
.L_x_76:
[----:B------:R-:W-:Y:S01]  /*4730*/  UIADD3 UR4, UR36, 0x1, URZ ;  /* 0x0000000124047890 */ /* 0x000fe2000fffe03f */
[----:B------:R-:W-:Y:S03]  /*4740*/  BSSY B0, `(.L_x_79) ;  /* 0x0000038000007945 */ /* 0x000fe60003800000 */
[----:B------:R-:W-:-:S04]  /*4750*/  UISETP.NE.AND UP0, UPT, UR4, 0x4, UPT ;  /* 0x000000040400788c */ /* 0x000fc8000bf05270 */
[----:B------:R-:W-:Y:S01]  /*4760*/  USEL UR5, UR4, URZ, UP0 ;  /* 0x0000003f04057287 */ /* 0x000fe20008000000 */
[----:B------:R-:W-:Y:S11]  /*4770*/  @P0 BRA `(.L_x_80) ;  /* 0x0000000000d00947 */ /* 0x000ff60003800000 */
[----:B------:R-:W-:-:S13]  /*4780*/  ISETP.NE.AND P2, PT, R161, 0x3, PT ;  /* 0x00000003a100780c */ /* 0x000fda0003f45270 */
[----:B------:R-:W-:Y:S05]  /*4790*/  @!P2 BRA `(.L_x_81) ;  /* 0x000000000004a947 */ /* 0x000fea0003800000 */
[----:B------:R-:W-:Y:S01]  /*47a0*/  BPT.TRAP 0x1 ;  /* 0x000000040000795c */ /* 0x000fe20000300000 */
.L_x_81:
[C---:B-1----:R-:W-:Y:S01]  /*47b0*/  LEA R5, R12.reuse, UR52, 0x3 ;  /* 0x000000340c057c11 */ /* 0x042fe2000f8e18ff */
[----:B------:R-:W-:Y:S01]  /*47c0*/  BSSY B1, `(.L_x_82) ;  /* 0x0000007000017945 */ /* 0x000fe20003800000 */
[----:B------:R-:W-:Y:S02]  /*47d0*/  SHF.L.U32 R4, R25, 0x1f, RZ ;  /* 0x0000001f19047819 */ /* 0x000fe400000006ff */
[----:B------:R-:W-:Y:S02]  /*47e0*/  IADD3 R28, R12, 0x1, RZ ;  /* 0x000000010c1c7810 */ /* 0x000fe40007ffe0ff */
[----:B------:R-:W1:Y:S02]  /*47f0*/  SYNCS.PHASECHK.TRANS64.TRYWAIT P2, [R5+URZ+0x40], R4 ;  /* 0x00004004050075a7 */ /* 0x000e64000804017f */
[----:B------:R-:W-:-:S04]  /*4800*/  ISETP.NE.AND P4, PT, R28, 0x4, PT ;  /* 0x000000041c00780c */ /* 0x000fc80003f85270 */
[----:B------:R-:W-:Y:S01]  /*4810*/  SEL R30, RZ, 0x1, P4 ;  /* 0x00000001ff1e7807 */ /* 0x000fe20002000000 */
[----:B-1----:R-:W-:Y:S08]  /*4820*/  @!P2 BRA `(.L_x_83) ;  /* 0x000000600068a947 */ /* 0x002ff00003800000 */
.L_x_237:
[----:B------:R-:W-:Y:S05]  /*4830*/  BSYNC B1 ;  /* 0x0000000000017941 */ /* 0x000fea0003800000 */
.L_x_82:
[----:B------:R-:W-:Y:S05]  /*4840*/  @P3 BRA `(.L_x_84) ;  /* 0x0000000000943947 */ /* 0x000fea0003800000 */
[----:B------:R-:W-:Y:S01]  /*4850*/  IMAD R12, R12, 0x2000, R23 ;  /* 0x000020000c0c7824 */ /* 0x000fe200078e0217 */
[----:B------:R-:W-:Y:S05]  /*4860*/  WARPSYNC.ALL ;  /* 0x0000000000007948 */ /* 0x000fea0003800000 */
[----:B-1----:R-:W-:Y:S01]  /*4870*/  IMAD R4, R155, 0x2, R12 ;  /* 0x000000029b047824 */ /* 0x002fe200078e020c */
[----:B------:R-:W1:Y:S05]  /*4880*/  LDSM.16.M88.4 R8, [R12] ;  /* 0x000000000c08783b */ /* 0x000e6a0000000200 */
[----:B------:R-:W2:Y:S01]  /*4890*/  LDSM.16.M88.4 R4, [R4] ;  /* 0x000000000404783b */ /* 0x000ea20000000200 */
[----:B-1----:R-:W-:Y:S01]  /*48a0*/  IMAD.U32 R89, R9, 0x10000, RZ ;  /* 0x0001000009597824 */ /* 0x002fe200078e00ff */
[----:B------:R-:W-:Y:S01]  /*48b0*/  SHF.L.U32 R93, R11, 0x10, RZ ;  /* 0x000000100b5d7819 */ /* 0x000fe200000006ff */
[----:B------:R-:W-:Y:S01]  /*48c0*/  IMAD.U32 R91, R10, 0x10000, RZ ;  /* 0x000100000a5b7824 */ /* 0x000fe200078e00ff */
[C---:B------:R-:W-:Y:S01]  /*48d0*/  SHF.L.U32 R27, R8.reuse, 0x10, RZ ;  /* 0x00000010081b7819 */ /* 0x040fe200000006ff */
[-C--:B------:R-:W-:Y:S01]  /*48e0*/  FMUL R89, R89, R156.reuse ;  /* 0x0000009c59597220 */ /* 0x080fe20000400000 */
[----:B--2---:R-:W-:Y:S01]  /*48f0*/  IMAD.U32 R97, R5, 0x10000, RZ ;  /* 0x0001000005617824 */ /* 0x004fe200078e00ff */
[----:B------:R-:W-:Y:S01]  /*4900*/  LOP3.LUT R29, R8, 0xffff0000, RZ, 0xc0, !PT ;  /* 0xffff0000081d7812 */ /* 0x000fe200078ec0ff */
[----:B------:R-:W-:Y:S01]  /*4910*/  IMAD.U32 R103, R7, 0x10000, RZ ;  /* 0x0001000007677824 */ /* 0x000fe200078e00ff */
[----:B------:R-:W-:Y:S01]  /*4920*/  LOP3.LUT R9, R9, 0xffff0000, RZ, 0xc0, !PT ;  /* 0xffff000009097812 */ /* 0x000fe200078ec0ff */
[----:B------:R-:W-:Y:S01]  /*4930*/  IMAD.U32 R95, R4, 0x10000, RZ ;  /* 0x00010000045f7824 */ /* 0x000fe200078e00ff */
        /* <DEDUP_REMOVED lines=22> */
.L_x_84:
[----:B------:R-:W-:Y:S02]  /*4aa0*/  LOP3.LUT R25, R25, R30, RZ, 0x3c, !PT ;  /* 0x0000001e19197212 */ /* 0x000fe400078e3cff */
[----:B------:R-:W-:-:S07]  /*4ab0*/  SEL R12, R28, RZ, P4 ;  /* 0x000000ff1c0c7207 */ /* 0x000fce0002000000 */
.L_x_80:
[----:B------:R-:W-:Y:S05]  /*4ac0*/  BSYNC B0 ;  /* 0x0000000000007941 */ /* 0x000fea0003800000 */
.L_x_79:
        /* <DEDUP_REMOVED lines=55> */
[----:B------:R-:W-:Y:S02]  /*4e40*/  UIADD3 UR8, UR52, 0x6200, URZ ;  /* 0x0000620034087890 */ /* 0x000fe4000fffe03f */
[----:B------:R-:W-:Y:S01]  /*4e50*/  UIADD3.X UR7, URZ, UR55, URZ, UP0, !UPT ;  /* 0x000000373f077290 */ /* 0x000fe200087fe43f */
[----:B------:R-:W-:-:S08]  /*4e60*/  UMOV UR11, UR47 ;  /* 0x0000002f000b7c82 */ /* 0x000fd00008000000 */
[----:B------:R2:W-:Y:S01]  /*4e70*/  UTMASTG.3D [UR8], [UR6] ;  /* 0x00000008060073b5 */ /* 0x0005e20008010000 */
[----:B------:R0:W-:Y:S01]  /*4e80*/  UTMACMDFLUSH ;  /* 0x00000000000079b7 */ /* 0x0001e20000000000 */
[----:B--2---:R-:W-:-:S04]  /*4e90*/  DEPBAR.LE SB0, 0x1 ;  /* 0x000080400000791a */ /* 0x004fc80000000000 */
.L_x_86:
[----:B------:R-:W-:Y:S05]  /*4ea0*/  BSYNC B0 ;  /* 0x0000000000007941 */ /* 0x000fea0003800000 */
.L_x_85:
[----:B-1----:R-:W-:Y:S01]  /*4eb0*/  VIADD R4, R14, 0x6200 ;  /* 0x000062000e047836 */ /* 0x002fe20000000000 */
[----:B------:R-:W-:Y:S04]  /*4ec0*/  BAR.SYNC.DEFER_BLOCKING 0x1, 0x100 ;  /* 0x0044000000007b1d */ /* 0x000fe80000010000 */
[----:B------:R-:W-:Y:S02]  /*4ed0*/  LEA R27, R155, R4, 0x1 ;  /* 0x000000049b1b7211 */ /* 0x000fe400078e08ff */
[----:B------:R-:W-:Y:S04]  /*4ee0*/  BSSY B0, `(.L_x_87) ;  /* 0x0000009000007945 */ /* 0x000fe80003800000 */
[----:B------:R-:W-:Y:S05]  /*4ef0*/  @P0 BRA `(.L_x_88) ;  /* 0x00000000001c0947 */ /* 0x000fea0003800000 */
[----:B------:R-:W-:-:S13]  /*4f00*/  ISETP.NE.AND P2, PT, R161, 0x3, PT ;  /* 0x00000003a100780c */ /* 0x000fda0003f45270 */
[----:B------:R-:W-:Y:S05]  /*4f10*/  @!P2 BRA `(.L_x_89) ;  /* 0x000000000004a947 */ /* 0x000fea0003800000 */
[----:B------:R-:W-:Y:S01]  /*4f20*/  BPT.TRAP 0x1 ;  /* 0x000000040000795c */ /* 0x000fe20000300000 */
.L_x_89:
[----:B------:R-:W-:-:S04]  /*4f30*/  ULEA UR4, UR5, UR52, 0x3 ;  /* 0x0000003405047291 */ /* 0x000fc8000f8e183f */
[----:B------:R-:W-:-:S04]  /*4f40*/  UIADD3 UR4, UR4, 0x60, URZ ;  /* 0x0000006004047890 */ /* 0x000fc8000fffe03f */
[----:B------:R-:W-:-:S09]  /*4f50*/  UPRMT UR4, UR51, 0x654, UR4 ;  /* 0x0000065433047896 */ /* 0x000fd20008000004 */
[----:B------:R-:W-:Y:S03]  /*4f60*/  SYNCS.ARRIVE.TRANS64.RED.A1T0 RZ, [UR4], RZ ;  /* 0x000000ffffff79a7 */ /* 0x000fe60008100404 */
.L_x_88:
[----:B------:R-:W-:Y:S05]  /*4f70*/  BSYNC B0 ;  /* 0x0000000000007941 */ /* 0x000fea0003800000 */
.L_x_87:
        /* <DEDUP_REMOVED lines=8> */
.L_x_92:
[C---:B------:R-:W-:Y:S01]  /*5000*/  LEA R4, R12.reuse, UR52, 0x3 ;  /* 0x000000340c047c11 */ /* 0x040fe2000f8e18ff */
[----:B------:R-:W-:Y:S01]  /*5010*/  VIADD R28, R12, 0x1 ;  /* 0x000000010c1c7836 */ /* 0x000fe20000000000 */
[----:B------:R-:W-:Y:S01]  /*5020*/  SHF.L.U32 R5, R25, 0x1f, RZ ;  /* 0x0000001f19057819 */ /* 0x000fe200000006ff */
[----:B------:R-:W-:Y:S03]  /*5030*/  BSSY B1, `(.L_x_93) ;  /* 0x0000005000017945 */ /* 0x000fe60003800000 */
[----:B------:R-:W1:Y:S01]  /*5040*/  SYNCS.PHASECHK.TRANS64.TRYWAIT P2, [R4+URZ+0x40], R5 ;  /* 0x00004005040075a7 */ /* 0x000e62000804017f */
[----:B------:R-:W-:-:S04]  /*5050*/  ISETP.NE.AND P4, PT, R28, 0x4, PT ;  /* 0x000000041c00780c */ /* 0x000fc80003f85270 */
[----:B------:R-:W-:Y:S01]  /*5060*/  SEL R30, RZ, 0x1, P4 ;  /* 0x00000001ff1e7807 */ /* 0x000fe20002000000 */
[----:B-1----:R-:W-:Y:S08]  /*5070*/  @!P2 BRA `(.L_x_94) ;  /* 0x000000580068a947 */ /* 0x002ff00003800000 */
.L_x_238:
[----:B------:R-:W-:Y:S05]  /*5080*/  BSYNC B1 ;  /* 0x0000000000017941 */ /* 0x000fea0003800000 */
.L_x_93:
[----:B------:R-:W-:Y:S05]  /*5090*/  @P3 BRA `(.L_x_95) ;  /* 0x0000000000943947 */ /* 0x000fea0003800000 */
[----:B------:R-:W-:Y:S01]  /*50a0*/  IMAD R12, R12, 0x2000, R23 ;  /* 0x000020000c0c7824 */ /* 0x000fe200078e0217 */
[----:B------:R-:W-:Y:S05]  /*50b0*/  WARPSYNC.ALL ;  /* 0x0000000000007948 */ /* 0x000fea0003800000 */
[----:B-1----:R-:W-:Y:S01]  /*50c0*/  LEA R4, R155, R12, 0x1 ;  /* 0x0000000c9b047211 */ /* 0x002fe200078e08ff */
[----:B------:R-:W1:Y:S05]  /*50d0*/  LDSM.16.M88.4 R8, [R12] ;  /* 0x000000000c08783b */ /* 0x000e6a0000000200 */
[----:B------:R-:W2:Y:S01]  /*50e0*/  LDSM.16.M88.4 R4, [R4] ;  /* 0x000000000404783b */ /* 0x000ea20000000200 */
[----:B-1----:R-:W-:Y:S01]  /*50f0*/  IMAD.U32 R89, R9, 0x10000, RZ ;  /* 0x0001000009597824 */ /* 0x002fe200078e00ff */
[C---:B------:R-:W-:Y:S01]  /*5100*/  LOP3.LUT R31, R8.reuse, 0xffff0000, RZ, 0xc0, !PT ;  /* 0xffff0000081f7812 */ /* 0x040fe200078ec0ff */
[----:B------:R-:W-:Y:S01]  /*5110*/  IMAD.U32 R93, R11, 0x10000, RZ ;  /* 0x000100000b5d7824 */ /* 0x000fe200078e00ff */
[----:B------:R-:W-:Y:S01]  /*5120*/  LOP3.LUT R9, R9, 0xffff0000, RZ, 0xc0, !PT ;  /* 0xffff000009097812 */ /* 0x000fe200078ec0ff */
[----:B------:R-:W-:Y:S01]  /*5130*/  IMAD.U32 R29, R8, 0x10000, RZ ;  /* 0x00010000081d7824 */ /* 0x000fe200078e00ff */
[----:B--2---:R-:W-:Y:S01]  /*5140*/  SHF.L.U32 R97, R5, 0x10, RZ ;  /* 0x0000001005617819 */ /* 0x004fe200000006ff */
[----:B------:R-:W-:Y:S01]  /*5150*/  IMAD.U32 R103, R7, 0x10000, RZ ;  /* 0x0001000007677824 */ /* 0x000fe200078e00ff */
[----:B------:R-:W-:Y:S01]  /*5160*/  SHF.L.U32 R91, R10, 0x10, RZ ;  /* 0x000000100a5b7819 */ /* 0x000fe200000006ff */
        /* <DEDUP_REMOVED lines=24> */
.L_x_95:
[----:B------:R-:W-:Y:S02]  /*52f0*/  LOP3.LUT R25, R25, R30, RZ, 0x3c, !PT ;  /* 0x0000001e19197212 */ /* 0x000fe400078e3cff */
[----:B------:R-:W-:-:S07]  /*5300*/  SEL R12, R28, RZ, P4 ;  /* 0x000000ff1c0c7207 */ /* 0x000fce0002000000 */
.L_x_91:
[----:B------:R-:W-:Y:S05]  /*5310*/  BSYNC B0 ;  /* 0x0000000000007941 */ /* 0x000fea0003800000 */
.L_x_90:
        /* <DEDUP_REMOVED lines=43> */
[----:B------:R1:W-:Y:S01]  /*55d0*/  STSM.16.M88.4 [R101], R8 ;  /* 0x0000000865007844 */ /* 0x0003e20000000200 */
        /* <DEDUP_REMOVED lines=17> */
.L_x_97:
[----:B------:R-:W-:Y:S05]  /*56f0*/  BSYNC B0 ;  /* 0x0000000000007941 */ /* 0x000fea0003800000 */
.L_x_96:
[----:B------:R-:W-:Y:S06]  /*5700*/  BAR.SYNC.DEFER_BLOCKING 0x1, 0x100 ;  /* 0x0044000000007b1d */ /* 0x000fec0000010000 */
[----:B------:R-:W-:Y:S04]  /*5710*/  BSSY B0, `(.L_x_98) ;  /* 0x0000009000007945 */ /* 0x000fe80003800000 */
[----:B------:R-:W-:Y:S05]  /*5720*/  @P0 BRA `(.L_x_99) ;  /* 0x00000000001c0947 */ /* 0x000fea0003800000 */
[----:B------:R-:W-:-:S13]  /*5730*/  ISETP.NE.AND P2, PT, R161, 0x3, PT ;  /* 0x00000003a100780c */ /* 0x000fda0003f45270 */
[----:B------:R-:W-:Y:S05]  /*5740*/  @!P2 BRA `(.L_x_100) ;  /* 0x000000000004a947 */ /* 0x000fea0003800000 */
[----:B------:R-:W-:Y:S01]  /*5750*/  BPT.TRAP 0x1 ;  /* 0x000000040000795c */ /* 0x000fe20000300000 */
.L_x_100:
[----:B------:R-:W-:-:S04]  /*5760*/  ULEA UR4, UR5, UR52, 0x3 ;  /* 0x0000003405047291 */ /* 0x000fc8000f8e183f */
[----:B------:R-:W-:-:S04]  /*5770*/  UIADD3 UR4, UR4, 0x60, URZ ;  /* 0x0000006004047890 */ /* 0x000fc8000fffe03f */
[----:B------:R-:W-:-:S09]  /*5780*/  UPRMT UR4, UR51, 0x654, UR4 ;  /* 0x0000065433047896 */ /* 0x000fd20008000004 */
[----:B------:R-:W-:Y:S03]  /*5790*/  SYNCS.ARRIVE.TRANS64.RED.A1T0 RZ, [UR4], RZ ;  /* 0x000000ffffff79a7 */ /* 0x000fe60008100404 */
.L_x_99:
[----:B------:R-:W-:Y:S05]  /*57a0*/  BSYNC B0 ;  /* 0x0000000000007941 */ /* 0x000fea0003800000 */
.L_x_98:
        /* <DEDUP_REMOVED lines=8> */
.L_x_103:
        /* <DEDUP_REMOVED lines=8> */
.L_x_239:
[----:B------:R-:W-:Y:S05]  /*58b0*/  BSYNC B1 ;  /* 0x0000000000017941 */ /* 0x000fea0003800000 */
.L_x_104:
        /* <DEDUP_REMOVED lines=38> */
.L_x_106:
[----:B------:R-:W-:Y:S02]  /*5b20*/  LOP3.LUT R25, R25, R30, RZ, 0x3c, !PT ;  /* 0x0000001e19197212 */ /* 0x000fe400078e3cff */
[----:B------:R-:W-:-:S07]  /*5b30*/  SEL R12, R28, RZ, P4 ;  /* 0x000000ff1c0c7207 */ /* 0x000fce0002000000 */
.L_x_102:
[----:B------:R-:W-:Y:S05]  /*5b40*/  BSYNC B0 ;  /* 0x0000000000007941 */ /* 0x000fea0003800000 */
.L_x_101:
        /* <DEDUP_REMOVED lines=61> */
.L_x_108:
[----:B------:R-:W-:Y:S05]  /*5f20*/  BSYNC B0 ;  /* 0x0000000000007941 */ /* 0x000fea0003800000 */
.L_x_107:
[----:B------:R-:W-:Y:S06]  /*5f30*/  BAR.SYNC.DEFER_BLOCKING 0x1, 0x100 ;  /* 0x0044000000007b1d */ /* 0x000fec0000010000 */
[----:B------:R-:W-:Y:S04]  /*5f40*/  BSSY B0, `(.L_x_109) ;  /* 0x0000009000007945 */ /* 0x000fe80003800000 */
[----:B------:R-:W-:Y:S05]  /*5f50*/  @P0 BRA `(.L_x_110) ;  /* 0x00000000001c0947 */ /* 0x000fea0003800000 */
[----:B------:R-:W-:-:S13]  /*5f60*/  ISETP.NE.AND P2, PT, R161, 0x3, PT ;  /* 0x00000003a100780c */ /* 0x000fda0003f45270 */
[----:B------:R-:W-:Y:S05]  /*5f70*/  @!P2 BRA `(.L_x_111) ;  /* 0x000000000004a947 */ /* 0x000fea0003800000 */
[----:B------:R-:W-:Y:S01]  /*5f80*/  BPT.TRAP 0x1 ;  /* 0x000000040000795c */ /* 0x000fe20000300000 */
.L_x_111:
[----:B------:R-:W-:-:S04]  /*5f90*/  ULEA UR4, UR5, UR52, 0x3 ;  /* 0x0000003405047291 */ /* 0x000fc8000f8e183f */
[----:B------:R-:W-:-:S04]  /*5fa0*/  UIADD3 UR4, UR4, 0x60, URZ ;  /* 0x0000006004047890 */ /* 0x000fc8000fffe03f */
[----:B------:R-:W-:-:S09]  /*5fb0*/  UPRMT UR4, UR51, 0x654, UR4 ;  /* 0x0000065433047896 */ /* 0x000fd20008000004 */
[----:B------:R-:W-:Y:S03]  /*5fc0*/  SYNCS.ARRIVE.TRANS64.RED.A1T0 RZ, [UR4], RZ ;  /* 0x000000ffffff79a7 */ /* 0x000fe60008100404 */
.L_x_110:
[----:B------:R-:W-:Y:S05]  /*5fd0*/  BSYNC B0 ;  /* 0x0000000000007941 */ /* 0x000fea0003800000 */
.L_x_109:
        /* <DEDUP_REMOVED lines=8> */
.L_x_114:
[C---:B-1----:R-:W-:Y:S01]  /*6060*/  LEA R4, R12.reuse, UR52, 0x3 ;  /* 0x000000340c047c11 */ /* 0x042fe2000f8e18ff */
[----:B------:R-:W-:Y:S01]  /*6070*/  VIADD R8, R12, 0x1 ;  /* 0x000000010c087836 */ /* 0x000fe20000000000 */
[----:B------:R-:W-:Y:S01]  /*6080*/  SHF.L.U32 R5, R25, 0x1f, RZ ;  /* 0x0000001f19057819 */ /* 0x000fe200000006ff */
[----:B------:R-:W-:Y:S03]  /*6090*/  BSSY B1, `(.L_x_115) ;  /* 0x0000005000017945 */ /* 0x000fe60003800000 */
[----:B------:R-:W1:Y:S01]  /*60a0*/  SYNCS.PHASECHK.TRANS64.TRYWAIT P2, [R4+URZ+0x40], R5 ;  /* 0x00004005040075a7 */ /* 0x000e62000804017f */
[----:B------:R-:W-:-:S04]  /*60b0*/  ISETP.NE.AND P4, PT, R8, 0x4, PT ;  /* 0x000000040800780c */ /* 0x000fc80003f85270 */
[----:B------:R-:W-:Y:S01]  /*60c0*/  SEL R10, RZ, 0x1, P4 ;  /* 0x00000001ff0a7807 */ /* 0x000fe20002000000 */
[----:B-1----:R-:W-:Y:S08]  /*60d0*/  @!P2 BRA `(.L_x_116) ;  /* 0x000000480078a947 */ /* 0x002ff00003800000 */
.L_x_240:
[----:B------:R-:W-:Y:S05]  /*60e0*/  BSYNC B1 ;  /* 0x0000000000017941 */ /* 0x000fea0003800000 */
.L_x_115:
[----:B------:R-:W-:Y:S05]  /*60f0*/  @P3 BRA `(.L_x_117) ;  /* 0x0000000000943947 */ /* 0x000fea0003800000 */
[----:B------:R-:W-:Y:S01]  /*6100*/  LEA R12, R12, R23, 0xd ;  /* 0x000000170c0c7211 */ /* 0x000fe200078e68ff */
[----:B------:R-:W-:Y:S05]  /*6110*/  WARPSYNC.ALL ;  /* 0x0000000000007948 */ /* 0x000fea0003800000 */
[----:B------:R-:W-:Y:S01]  /*6120*/  IMAD R32, R155, 0x2, R12 ;  /* 0x000000029b207824 */ /* 0x000fe200078e020c */
[----:B-1----:R-:W1:Y:S05]  /*6130*/  LDSM.16.M88.4 R4, [R12] ;  /* 0x000000000c04783b */ /* 0x002e6a0000000200 */
        /* <DEDUP_REMOVED lines=33> */
.L_x_117:
[----:B------:R-:W-:Y:S02]  /*6350*/  LOP3.LUT R25, R25, R10, RZ, 0x3c, !PT ;  /* 0x0000000a19197212 */ /* 0x000fe400078e3cff */
[----:B------:R-:W-:-:S07]  /*6360*/  SEL R12, R8, RZ, P4 ;  /* 0x000000ff080c7207 */ /* 0x000fce0002000000 */
.L_x_113:
[----:B------:R-:W-:Y:S05]  /*6370*/  BSYNC B0 ;  /* 0x0000000000007941 */ /* 0x000fea0003800000 */
.L_x_112:
[C-C-:B-1----:R-:W-:Y:S01]  /*6380*/  FFMA R5, R160.reuse, R136, R3.reuse ;  /* 0x00000088a0057223 */ /* 0x142fe20000000003 */
[C-C-:B------:R-:W-:Y:S01]  /*6390*/  FFMA R144, R160.reuse, R144, R3.reuse ;  /* 0x00000090a0907223 */ /* 0x140fe20000000003 */
[C---:B------:R-:W-:Y:S01]  /*63a0*/  FFMA R145, R160.reuse, R145, R3 ;  /* 0x00000091a0917223 */ /* 0x040fe20000000003 */
[C-C-:B------:R-:W-:Y:S01]  /*63b0*/  FFMA R138, R160.reuse, R138, R13.reuse ;  /* 0x0000008aa08a7223 */ /* 0x140fe2000000000d */
[C---:B------:R-:W-:Y:S01]  /*63c0*/  FFMA R139, R160.reuse, R139, R13 ;  /* 0x0000008ba08b7223 */ /* 0x040fe2000000000d */
[C-C-:B------:R-:W-:Y:S01]  /*63d0*/  FFMA R137, R160.reuse, R137, R3.reuse ;  /* 0x00000089a0897223 */ /* 0x140fe20000000003 */
[C-C-:B------:R-:W-:Y:S01]  /*63e0*/  FFMA R140, R160.reuse, R140, R3.reuse ;  /* 0x0000008ca08c7223 */ /* 0x140fe20000000003 */
[C---:B------:R-:W-:Y:S01]  /*63f0*/  FFMA R141, R160.reuse, R141, R3 ;  /* 0x0000008da08d7223 */ /* 0x040fe20000000003 */
[C-C-:B------:R-:W-:Y:S01]  /*6400*/  FFMA R142, R160.reuse, R142, R13.reuse ;  /* 0x0000008ea08e7223 */ /* 0x140fe2000000000d */
[C-C-:B------:R-:W-:Y:S01]  /*6410*/  FFMA R143, R160.reuse, R143, R13.reuse ;  /* 0x0000008fa08f7223 */ /* 0x140fe2000000000d */
        /* <DEDUP_REMOVED lines=29> */
[----:B------:R-:W-:Y:S02]  /*65f0*/  F2FP.RELU.BF16.F32.PACK_AB R145, R147, R146 ;  /* 0x000000929391723e */ /* 0x000fe400000018ff */
[----:B------:R-:W-:Y:S01]  /*6600*/  F2FP.RELU.BF16.F32.PACK_AB R146, R149, R148 ;  /* 0x000000949592723e */ /* 0x000fe200000018ff */
[----:B------:R1:W-:Y:S01]  /*6610*/  STSM.16.M88.4 [R14+0x4200], R4 ;  /* 0x004200040e007844 */ /* 0x0003e20000000200 */
        /* <DEDUP_REMOVED lines=19> */
.L_x_119:
[----:B------:R-:W-:Y:S05]  /*6750*/  BSYNC B0 ;  /* 0x0000000000007941 */ /* 0x000fea0003800000 */
.L_x_118:
[----:B------:R-:W-:Y:S06]  /*6760*/  BAR.SYNC.DEFER_BLOCKING 0x1, 0x100 ;  /* 0x0044000000007b1d */ /* 0x000fec0000010000 */
[----:B------:R-:W-:Y:S04]  /*6770*/  BSSY B0, `(.L_x_120) ;  /* 0x0000009000007945 */ /* 0x000fe80003800000 */
[----:B------:R-:W-:Y:S05]  /*6780*/  @P0 BRA `(.L_x_121) ;  /* 0x00000000001c0947 */ /* 0x000fea0003800000 */
[----:B------:R-:W-:-:S13]  /*6790*/  ISETP.NE.AND P2, PT, R161, 0x3, PT ;  /* 0x00000003a100780c */ /* 0x000fda0003f45270 */
[----:B------:R-:W-:Y:S05]  /*67a0*/  @!P2 BRA `(.L_x_122) ;  /* 0x000000000004a947 */ /* 0x000fea0003800000 */
[----:B------:R-:W-:Y:S01]  /*67b0*/  BPT.TRAP 0x1 ;  /* 0x000000040000795c */ /* 0x000fe20000300000 */
.L_x_122:
[----:B------:R-:W-:-:S04]  /*67c0*/  ULEA UR4, UR5, UR52, 0x3 ;  /* 0x0000003405047291 */ /* 0x000fc8000f8e183f */
[----:B------:R-:W-:-:S04]  /*67d0*/  UIADD3 UR4, UR4, 0x60, URZ ;  /* 0x0000006004047890 */ /* 0x000fc8000fffe03f */
[----:B------:R-:W-:-:S09]  /*67e0*/  UPRMT UR4, UR51, 0x654, UR4 ;  /* 0x0000065433047896 */ /* 0x000fd20008000004 */
[----:B------:R-:W-:Y:S03]  /*67f0*/  SYNCS.ARRIVE.TRANS64.RED.A1T0 RZ, [UR4], RZ ;  /* 0x000000ffffff79a7 */ /* 0x000fe60008100404 */
.L_x_121:
[----:B------:R-:W-:Y:S05]  /*6800*/  BSYNC B0 ;  /* 0x0000000000007941 */ /* 0x000fea0003800000 */
.L_x_120:
        /* <DEDUP_REMOVED lines=8> */
.L_x_125:
[----:B------:R-:W-:Y:S01]  /*6890*/  SHF.L.U32 R25, R25, 0x1f, RZ ;  /* 0x0000001f19197819 */ /* 0x000fe200000006ff */
[----:B------:R-:W-:Y:S01]  /*68a0*/  BSSY B1, `(.L_x_126) ;  /* 0x0000004000017945 */ /* 0x000fe20003800000 */
[----:B-1----:R-:W-:-:S04]  /*68b0*/  LEA R4, R12, UR52, 0x3 ;  /* 0x000000340c047c11 */ /* 0x002fc8000f8e18ff */
[----:B------:R-:W1:Y:S02]  /*68c0*/  SYNCS.PHASECHK.TRANS64.TRYWAIT P2, [R4+URZ+0x40], R25 ;  /* 0x00004019040075a7 */ /* 0x000e64000804017f */
[----:B-1----:R-:W-:Y:S05]  /*68d0*/  @!P2 BRA `(.L_x_127) ;  /* 0x00000040008ca947 */ /* 0x002fea0003800000 */
.L_x_241:
[----:B------:R-:W-:Y:S05]  /*68e0*/  BSYNC B1 ;  /* 0x0000000000017941 */ /* 0x000fea0003800000 */
.L_x_126:
[----:B------:R-:W-:Y:S05]  /*68f0*/  @P3 BRA `(.L_x_124) ;  /* 0x0000000000943947 */ /* 0x000fea0003800000 */
[----:B------:R-:W-:Y:S01]  /*6900*/  IMAD R12, R12, 0x2000, R23 ;  /* 0x000020000c0c7824 */ /* 0x000fe200078e0217 */
[----:B------:R-:W-:Y:S05]  /*6910*/  WARPSYNC.ALL ;  /* 0x0000000000007948 */ /* 0x000fea0003800000 */
[----:B------:R-:W-:Y:S01]  /*6920*/  IMAD R3, R155, 0x2, R12 ;  /* 0x000000029b037824 */ /* 0x000fe200078e020c */
[----:B-1----:R-:W1:Y:S04]  /*6930*/  LDSM.16.M88.4 R4, [R12] ;  /* 0x000000000c04783b */ /* 0x002e680000000200 */
[----:B------:R2:W3:Y:S01]  /*6940*/  LDSM.16.M88.4 R8, [R3] ;  /* 0x000000000308783b */ /* 0x0004e20000000200 */
[----:B-1----:R-:W-:Y:S01]  /*6950*/  IMAD.U32 R89, R5, 0x10000, RZ ;  /* 0x0001000005597824 */ /* 0x002fe200078e00ff */
[----:B--2---:R-:W-:Y:S01]  /*6960*/  LOP3.LUT R3, R4, 0xffff0000, RZ, 0xc0, !PT ;  /* 0xffff000004037812 */ /* 0x004fe200078ec0ff */
[----:B------:R-:W-:Y:S01]  /*6970*/  IMAD.U32 R93, R7, 0x10000, RZ ;  /* 0x00010000075d7824 */ /* 0x000fe200078e00ff */
[----:B------:R-:W-:Y:S01]  /*6980*/  LOP3.LUT R5, R5, 0xffff0000, RZ, 0xc0, !PT ;  /* 0xffff000005057812 */ /* 0x000fe200078ec0ff */
[----:B---3--:R-:W-:Y:S01]  /*6990*/  IMAD.U32 R97, R9, 0x10000, RZ ;  /* 0x0001000009617824 */ /* 0x008fe200078e00ff */
[C---:B------:R-:W-:Y:S01]  /*69a0*/  SHF.L.U32 R103, R11.reuse, 0x10, RZ ;  /* 0x000000100b677819 */ /* 0x040fe200000006ff */
[C---:B------:R-:W-:Y:S01]  /*69b0*/  IMAD.U32 R95, R8.reuse, 0x10000, RZ ;  /* 0x00010000085f7824 */ /* 0x040fe200078e00ff */
[----:B------:R-:W-:Y:S01]  /*69c0*/  LOP3.LUT R153, R11, 0xffff0000, RZ, 0xc0, !PT ;  /* 0xffff00000b997812 */ /* 0x000fe200078ec0ff */
[-C--:B------:R-:W-:Y:S01]  /*69d0*/  FMUL R88, R3, R156.reuse ;  /* 0x0000009c03587220 */ /* 0x080fe20000400000 */
[----:B------:R-:W-:Y:S01]  /*69e0*/  LOP3.LUT R13, R8, 0xffff0000, RZ, 0xc0, !PT ;  /* 0xffff0000080d7812 */ /* 0x000fe200078ec0ff */
[-C--:B------:R-:W-:Y:S01]  /*69f0*/  FMUL R89, R89, R156.reuse ;  /* 0x0000009c59597220 */ /* 0x080fe20000400000 */
[----:B------:R-:W-:Y:S01]  /*6a00*/  LOP3.LUT R23, R9, 0xffff0000, RZ, 0xc0, !PT ;  /* 0xffff000009177812 */ /* 0x000fe200078ec0ff */
[----:B------:R-:W-:Y:S01]  /*6a10*/  IMAD.U32 R9, R4, 0x10000, RZ ;  /* 0x0001000004097824 */ /* 0x000fe200078e00ff */
[C---:B------:R-:W-:Y:S01]  /*6a20*/  SHF.L.U32 R99, R10.reuse, 0x10, RZ ;  /* 0x000000100a637819 */ /* 0x040fe200000006ff */
        /* <DEDUP_REMOVED lines=18> */
.L_x_124:
[----:B------:R-:W-:Y:S05]  /*6b50*/  BSYNC B0 ;  /* 0x0000000000007941 */ /* 0x000fea0003800000 */
.L_x_123:
[C-C-:B------:R-:W-:Y:S01]  /*6b60*/  FFMA R80, R160.reuse, R80, R15.reuse ;  /* 0x00000050a0507223 */ /* 0x140fe2000000000f */
[C-C-:B------:R-:W-:Y:S01]  /*6b70*/  FFMA R81, R160.reuse, R81, R15.reuse ;  /* 0x00000051a0517223 */ /* 0x140fe2000000000f */
[C-C-:B------:R-:W-:Y:S01]  /*6b80*/  FFMA R3, R160.reuse, R72, R15.reuse ;  /* 0x00000048a0037223 */ /* 0x140fe2000000000f */
[C-C-:B------:R-:W-:Y:S01]  /*6b90*/  FFMA R73, R160.reuse, R73, R15.reuse ;  /* 0x00000049a0497223 */ /* 0x140fe2000000000f */
[C-C-:B------:R-:W-:Y:S01]  /*6ba0*/  FFMA R76, R160.reuse, R76, R15.reuse ;  /* 0x0000004ca04c7223 */ /* 0x140fe2000000000f */
[C---:B------:R-:W-:Y:S01]  /*6bb0*/  FFMA R77, R160.reuse, R77, R15 ;  /* 0x0000004da04d7223 */ /* 0x040fe2000000000f */
[C-C-:B------:R-:W-:Y:S01]  /*6bc0*/  FFMA R74, R160.reuse, R74, R21.reuse ;  /* 0x0000004aa04a7223 */ /* 0x140fe20000000015 */
[C-C-:B------:R-:W-:Y:S01]  /*6bd0*/  FFMA R75, R160.reuse, R75, R21.reuse ;  /* 0x0000004ba04b7223 */ /* 0x140fe20000000015 */
[C-C-:B------:R-:W-:Y:S01]  /*6be0*/  FFMA R78, R160.reuse, R78, R21.reuse ;  /* 0x0000004ea04e7223 */ /* 0x140fe20000000015 */
[C-C-:B------:R-:W-:Y:S01]  /*6bf0*/  FFMA R79, R160.reuse, R79, R21.reuse ;  /* 0x0000004fa04f7223 */ /* 0x140fe20000000015 */
[C-C-:B------:R-:W-:Y:S01]  /*6c00*/  FFMA R82, R160.reuse, R82, R21.reuse ;  /* 0x00000052a0527223 */ /* 0x140fe20000000015 */
[C---:B------:R-:W-:Y:S01]  /*6c10*/  FFMA R83, R160.reuse, R83, R21 ;  /* 0x00000053a0537223 */ /* 0x040fe20000000015 */
[C-C-:B------:R-:W-:Y:S01]  /*6c20*/  FFMA R84, R160.reuse, R84, R15.reuse ;  /* 0x00000054a0547223 */ /* 0x140fe2000000000f */
[C---:B------:R-:W-:Y:S01]  /*6c30*/  FFMA R85, R160.reuse, R85, R15 ;  /* 0x00000055a0557223 */ /* 0x040fe2000000000f */
[C-C-:B------:R-:W-:Y:S01]  /*6c40*/  FFMA R86, R160.reuse, R86, R21.reuse ;  /* 0x00000056a0567223 */ /* 0x140fe20000000015 */
[----:B-1----:R-:W-:Y:S01]  /*6c50*/  FFMA R4, R160, R87, R21 ;  /* 0x00000057a0047223 */ /* 0x002fe20000000015 */
        /* <DEDUP_REMOVED lines=45> */
.L_x_129:
[----:B------:R-:W-:Y:S05]  /*6f30*/  BSYNC B0 ;  /* 0x0000000000007941 */ /* 0x000fea0003800000 */
.L_x_128:
[----:B------:R-:W-:Y:S06]  /*6f40*/  BAR.SYNC.DEFER_BLOCKING 0x1, 0x100 ;  /* 0x0044000000007b1d */ /* 0x000fec0000010000 */
[----:B------:R-:W-:Y:S04]  /*6f50*/  BSSY B0, `(.L_x_130) ;  /* 0x0000009000007945 */ /* 0x000fe80003800000 */
[----:B------:R-:W-:Y:S05]  /*6f60*/  @P0 BRA `(.L_x_131) ;  /* 0x00000000001c0947 */ /* 0x000fea0003800000 */
[----:B------:R-:W-:-:S13]  /*6f70*/  ISETP.NE.AND P0, PT, R161, 0x3, PT ;  /* 0x00000003a100780c */ /* 0x000fda0003f05270 */
[----:B------:R-:W-:Y:S05]  /*6f80*/  @!P0 BRA `(.L_x_132) ;  /* 0x0000000000048947 */ /* 0x000fea0003800000 */
[----:B------:R-:W-:Y:S01]  /*6f90*/  BPT.TRAP 0x1 ;  /* 0x000000040000795c */ /* 0x000fe20000300000 */
.L_x_132:
[----:B------:R-:W-:-:S04]  /*6fa0*/  ULEA UR4, UR36, UR52, 0x3 ;  /* 0x0000003424047291 */ /* 0x000fc8000f8e183f */
[----:B------:R-:W-:-:S04]  /*6fb0*/  UIADD3 UR4, UR4, 0x60, URZ ;  /* 0x0000006004047890 */ /* 0x000fc8000fffe03f */
[----:B------:R-:W-:-:S09]  /*6fc0*/  UPRMT UR4, UR51, 0x654, UR4 ;  /* 0x0000065433047896 */ /* 0x000fd20008000004 */
[----:B------:R-:W-:Y:S03]  /*6fd0*/  SYNCS.ARRIVE.TRANS64.RED.A1T0 RZ, [UR4], RZ ;  /* 0x000000ffffff79a7 */ /* 0x000fe60008100404 */
.L_x_131:
[----:B------:R-:W-:Y:S05]  /*6fe0*/  BSYNC B0 ;  /* 0x0000000000007941 */ /* 0x000fea0003800000 */
.L_x_130:
[----:B------:R-:W-:Y:S01]  /*6ff0*/  IADD3 R16, P0, R16, UR40, RZ ;  /* 0x0000002810107c10 */ /* 0x000fe2000ff1e0ff */
[----:B------:R-:W-:Y:S01]  /*7000*/  ULDC.64 UR4, c[0x0][0x8f8] ;  /* 0x00023e0000047ab9 */ /* 0x000fe20000000a00 */
[----:B------:R-:W-:Y:S01]  /*7010*/  UIADD3 UR36, UR36, 0x1, URZ ;  /* 0x0000000124247890 */ /* 0x000fe2000fffe03f */
[----:B------:R-:W-:Y:S01]  /*7020*/  PRMT R3, RZ, 0x7610, R3 ;  /* 0x00007610ff037816 */ /* 0x000fe20000000003 */
[----:B------:R-:W-:Y:S01]  /*7030*/  UMOV UR47, 0xffffffff ;  /* 0xffffffff002f7882 */ /* 0x000fe20000000000 */
[----:B------:R-:W-:Y:S01]  /*7040*/  IADD3.X R17, R17, UR38, RZ, P0, !PT ;  /* 0x0000002611117c10 */ /* 0x000fe200087fe4ff */
[----:B------:R-:W-:Y:S01]  /*7050*/  UISETP.NE.AND UP0, UPT, UR36, 0x4, UPT ;  /* 0x000000042400788c */ /* 0x000fe2000bf05270 */
[----:B------:R-:W-:Y:S01]  /*7060*/  ISETP.GE.U32.AND P0, PT, R16, UR4, PT ;  /* 0x0000000410007c0c */ /* 0x000fe2000bf06070 */
[----:B------:R-:W-:Y:S01]  /*7070*/  IMAD.MOV.U32 R154, RZ, RZ, -0x1 ;  /* 0xffffffffff9a7424 */ /* 0x000fe200078e00ff */
[----:B------:R-:W-:Y:S01]  /*7080*/  MOV R153, 0xffffffff ;  /* 0xffffffff00997802 */ /* 0x000fe20000000f00 */
[----:B------:R-:W-:Y:S01]  /*7090*/  USEL UR36, UR36, URZ, UP0 ;  /* 0x0000003f24247287 */ /* 0x000fe20008000000 */
[----:B------:R-:W-:-:S13]  /*70a0*/  ISETP.GE.U32.AND.EX P0, PT, R17, UR5, PT, P0 ;  /* 0x0000000511007c0c */ /* 0x000fda000bf06100 */
[----:B------:R-:W-:Y:S05]  /*70b0*/  @P0 BRA `(.L_x_133) ;  /* 0x0000000400680947 */ /* 0x000fea0003800000 */
[----:B------:R-:W2:Y:S01]  /*70c0*/  S2R R23, SR_CTAID.X ;  /* 0x0000000000177919 */ /* 0x000ea20000002500 */
[----:B------:R-:W3:Y:S01]  /*70d0*/  LDC.64 R10, c[0x0][0x8d0] ;  /* 0x00023400ff0a7b82 */ /* 0x000ee20000000a00 */
[----:B------:R-:W-:Y:S01]  /*70e0*/  ULDC UR4, c[0x0][0x150] ;  /* 0x0000540000047ab9 */ /* 0x000fe20000000800 */
[----:B------:R-:W-:Y:S01]  /*70f0*/  IMAD.MOV.U32 R8, RZ, RZ, R16 ;  /* 0x000000ffff087224 */ /* 0x000fe200078e0010 */
[----:B------:R-:W4:Y:S01]  /*7100*/  S2R R25, SR_CTAID.Y ;  /* 0x0000000000197919 */ /* 0x000f220000002600 */
[----:B------:R-:W-:-:S04]  /*7110*/  IMAD.MOV.U32 R9, RZ, RZ, R17 ;  /* 0x000000ffff097224 */ /* 0x000fc800078e0011 */
[----:B------:R-:W1:Y:S08]  /*7120*/  LDC R26, c[0x0][0x144] ;  /* 0x00005100ff1a7b82 */ /* 0x000e700000000800 */
[----:B------:R-:W1:Y:S08]  /*7130*/  LDC R12, c[0x0][0x8d8] ;  /* 0x00023600ff0c7b82 */ /* 0x000e700000000800 */
[----:B------:R-:W1:Y:S01]  /*7140*/  LDC.64 R20, c[0x0][0x8c8] ;  /* 0x00023200ff147b82 */ /* 0x000e620000000a00 */
[----:B---3--:R-:W-:-:S04]  /*7150*/  ISETP.NE.U32.AND P0, PT, R10, RZ, PT ;  /* 0x000000ff0a00720c */ /* 0x008fc80003f05070 */
[----:B------:R-:W-:Y:S02]  /*7160*/  ISETP.NE.AND.EX P0, PT, R11, RZ, PT, P0 ;  /* 0x000000ff0b00720c */ /* 0x000fe40003f05300 */
[----:B--2---:R-:W-:-:S05]  /*7170*/  I2FP.F32.U32 R3, R23 ;  /* 0x0000001700037245 */ /* 0x004fca0000201000 */
[----:B------:R-:W-:-:S04]  /*7180*/  FMUL R3, R3, UR4 ;  /* 0x0000000403037c20 */ /* 0x000fc80008400000 */
[----:B------:R2:W3:Y:S02]  /*7190*/  F2I.U32.TRUNC.NTZ R24, R3 ;  /* 0x0000000300187305 */ /* 0x0004e4000020f000 */
[----:B----4-:R-:W-:Y:S05]  /*71a0*/  @!P0 BRA `(.L_x_134) ;  /* 0x0000000000288947 */ /* 0x010fea0003800000 */
[----:B--2---:R-:W2:Y:S02]  /*71b0*/  LDC R3, c[0x0][0x8dc] ;  /* 0x00023700ff037b82 */ /* 0x004ea40000000800 */
[----:B--2---:R-:W-:-:S04]  /*71c0*/  IADD3 R3, P0, R16, R3, RZ ;  /* 0x0000000310037210 */ /* 0x004fc80007f1e0ff */
        /* <DEDUP_REMOVED lines=8> */
.L_x_134:
[-CC-:B-1----:R-:W-:Y:S01]  /*7250*/  SHF.R.U64 R32, R8, R12.reuse, R9.reuse ;  /* 0x0000000c08207219 */ /* 0x182fe20000001209 */
[----:B------:R-:W1:Y:S01]  /*7260*/  LDC.64 R14, c[0x0][0x8e8] ;  /* 0x00023a00ff0e7b82 */ /* 0x000e620000000a00 */
[----:B--2---:R-:W-:Y:S01]  /*7270*/  SHF.R.U32.HI R3, RZ, R12, R9 ;  /* 0x0000000cff037219 */ /* 0x004fe20000011609 */
[----:B---3--:R-:W-:Y:S01]  /*7280*/  IMAD.MOV R24, RZ, RZ, -R24 ;  /* 0x000000ffff187224 */ /* 0x008fe200078e0a18 */
[----:B------:R-:W-:Y:S01]  /*7290*/  IADD3 R7, P0, RZ, -R32, RZ ;  /* 0x80000020ff077210 */ /* 0x000fe20007f1e0ff */
[----:B------:R-:W-:Y:S02]  /*72a0*/  ULDC UR4, c[0x0][0x154] ;  /* 0x0000550000047ab9 */ /* 0x000fe40000000800 */
[----:B------:R-:W-:Y:S01]  /*72b0*/  IMAD R23, R26, R24, R23 ;  /* 0x000000181a177224 */ /* 0x000fe200078e0217 */
[----:B------:R-:W-:Y:S01]  /*72c0*/  IADD3.X R3, RZ, ~R3, RZ, P0, !PT ;  /* 0x80000003ff037210 */ /* 0x000fe200007fe4ff */
[----:B------:R-:W2:Y:S01]  /*72d0*/  LDC R8, c[0x0][0x8c0] ;  /* 0x00023000ff087b82 */ /* 0x000ea20000000800 */
[----:B------:R-:W-:-:S04]  /*72e0*/  IMAD.WIDE.U32 R4, R7, R20, R16 ;  /* 0x0000001407047225 */ /* 0x000fc800078e0010 */
[----:B------:R-:W-:-:S03]  /*72f0*/  IMAD R6, R3, R20, RZ ;  /* 0x0000001403067224 */ /* 0x000fc600078e02ff */
[----:B------:R-:W3:Y:S01]  /*7300*/  LDC R28, c[0x0][0x8b0] ;  /* 0x00022c00ff1c7b82 */ /* 0x000ee20000000800 */
[----:B------:R-:W-:Y:S02]  /*7310*/  IMAD R3, R7, R21, R6 ;  /* 0x0000001507037224 */ /* 0x000fe400078e0206 */
[----:B------:R-:W-:Y:S02]  /*7320*/  IMAD.MOV.U32 R7, RZ, RZ, 0x1 ;  /* 0x00000001ff077424 */ /* 0x000fe400078e00ff */
[----:B------:R-:W-:Y:S01]  /*7330*/  IMAD.IADD R3, R5, 0x1, R3 ;  /* 0x0000000105037824 */ /* 0x000fe200078e0203 */
[----:B------:R-:W-:Y:S02]  /*7340*/  I2FP.F32.U32 R5, R25 ;  /* 0x0000001900057245 */ /* 0x000fe40000201000 */
[----:B------:R-:W4:Y:S01]  /*7350*/  LDC R30, c[0x0][0x900] ;  /* 0x00024000ff1e7b82 */ /* 0x000f220000000800 */
[----:B-1----:R-:W-:Y:S02]  /*7360*/  ISETP.NE.U32.AND P0, PT, R14, RZ, PT ;  /* 0x000000ff0e00720c */ /* 0x002fe40003f05070 */
[----:B------:R-:W-:Y:S01]  /*7370*/  FMUL R6, R5, UR4 ;  /* 0x0000000405067c20 */ /* 0x000fe20008400000 */
[----:B------:R-:W-:-:S02]  /*7380*/  MOV R5, 0xffffffff ;  /* 0xffffffff00057802 */ /* 0x000fc40000000f00 */
[----:B------:R-:W-:Y:S01]  /*7390*/  ISETP.NE.AND.EX P0, PT, R15, RZ, PT, P0 ;  /* 0x000000ff0f00720c */ /* 0x000fe20003f05300 */
[----:B------:R1:W1:Y:S01]  /*73a0*/  F2I.U32.TRUNC.NTZ R20, R6 ;  /* 0x0000000600147305 */ /* 0x000262000020f000 */
[----:B------:R-:W1:Y:S01]  /*73b0*/  LDC R24, c[0x0][0x148] ;  /* 0x00005200ff187b82 */ /* 0x000e620000000800 */
[-CC-:B--2---:R-:W-:Y:S02]  /*73c0*/  SHF.R.U64 R12, R4, R8.reuse, R3.reuse ;  /* 0x00000008040c7219 */ /* 0x184fe40000001203 */
[----:B------:R-:W-:-:S05]  /*73d0*/  SHF.R.U32.HI R3, RZ, R8, R3 ;  /* 0x00000008ff037219 */ /* 0x000fca0000011603 */
[----:B------:R-:W2:Y:S01]  /*73e0*/  LDC R21, c[0x0][0x8a8] ;  /* 0x00022a00ff157b82 */ /* 0x000ea20000000800 */
[-CC-:B---3--:R-:W-:Y:S02]  /*73f0*/  SHF.R.U64 R10, R12, R28.reuse, R3.reuse ;  /* 0x0000001c0c0a7219 */ /* 0x188fe40000001203 */
[----:B------:R-:W-:-:S05]  /*7400*/  SHF.R.U32.HI R3, RZ, R28, R3 ;  /* 0x0000001cff037219 */ /* 0x000fca0000011603 */
[----:B------:R-:W3:Y:S01]  /*7410*/  LDC R26, c[0x0][0x8f0] ;  /* 0x00023c00ff1a7b82 */ /* 0x000ee20000000800 */
[-C--:B----4-:R-:W-:Y:S02]  /*7420*/  SHF.L.U32 R4, R5, R30.reuse, RZ ;  /* 0x0000001e05047219 */ /* 0x090fe400000006ff */
[-CC-:B------:R-:W-:Y:S02]  /*7430*/  SHF.R.U64 R13, R10, R30.reuse, R3.reuse ;  /* 0x0000001e0a0d7219 */ /* 0x180fe40000001203 */
[----:B------:R-:W-:Y:S02]  /*7440*/  SHF.R.U32.HI R5, RZ, R30, R3 ;  /* 0x0000001eff057219 */ /* 0x000fe40000011603 */
[----:B------:R-:W-:Y:S01]  /*7450*/  LOP3.LUT R27, RZ, R4, RZ, 0x33, !PT ;  /* 0x00000004ff1b7212 */ /* 0x000fe200078e33ff */
[----:B------:R-:W4:Y:S01]  /*7460*/  LDC R29, c[0x0][0x8e0] ;  /* 0x00023800ff1d7b82 */ /* 0x000f220000000800 */
[----:B------:R-:W-:Y:S01]  /*7470*/  SHF.L.U32 R30, R7, R30, RZ ;  /* 0x0000001e071e7219 */ /* 0x000fe200000006ff */
[----:B------:R-:W-:-:S06]  /*7480*/  IMAD.MOV.U32 R4, RZ, RZ, R13 ;  /* 0x000000ffff047224 */ /* 0x000fcc00078e000d */
[----:B------:R-:W1:Y:S01]  /*7490*/  LDC R31, c[0x0][0x8b8] ;  /* 0x00022e00ff1f7b82 */ /* 0x000e620000000800 */
[----:B------:R-:W-:Y:S05]  /*74a0*/  @!P0 BRA `(.L_x_135) ;  /* 0x0000000000288947 */ /* 0x000fea0003800000 */
[----:B------:R-:W5:Y:S02]  /*74b0*/  LDC R4, c[0x0][0x8f4] ;  /* 0x00023d00ff047b82 */ /* 0x000f640000000800 */
[----:B-----5:R-:W-:-:S04]  /*74c0*/  IADD3 R3, P0, R13, R4, RZ ;  /* 0x000000040d037210 */ /* 0x020fc80007f1e0ff */
[----:B------:R-:W-:-:S05]  /*74d0*/  IADD3.X R11, RZ, R5, RZ, P0, !PT ;  /* 0x00000005ff0b7210 */ /* 0x000fca00007fe4ff */
[----:B------:R-:W-:-:S04]  /*74e0*/  IMAD.WIDE.U32 R4, R11, R14, RZ ;  /* 0x0000000e0b047225 */ /* 0x000fc800078e00ff */
[----:B-1----:R-:W-:-:S04]  /*74f0*/  IMAD.WIDE.U32 R6, P0, R3, R15, R4 ;  /* 0x0000000f03067225 */ /* 0x002fc80007800004 */
[----:B------:R-:W-:-:S04]  /*7500*/  IMAD.WIDE.U32 R4, R3, R14, RZ ;  /* 0x0000000e03047225 */ /* 0x000fc800078e00ff */
[----:B------:R-:W-:Y:S01]  /*7510*/  IMAD.X R9, RZ, RZ, RZ, P0 ;  /* 0x000000ffff097224 */ /* 0x000fe200000e06ff */
[----:B------:R-:W-:Y:S01]  /*7520*/  IADD3 RZ, P0, R5, R6, RZ ;  /* 0x0000000605ff7210 */ /* 0x000fe20007f1e0ff */
[----:B------:R-:W-:-:S04]  /*7530*/  IMAD.MOV.U32 R8, RZ, RZ, R7 ;  /* 0x000000ffff087224 */ /* 0x000fc800078e0007 */
[----:B------:R-:W-:-:S08]  /*7540*/  IMAD.WIDE.U32.X R4, R11, R15, R8, P0 ;  /* 0x0000000f0b047225 */ /* 0x000fd000000e0408 */
.L_x_135:
[----:B------:R-:W-:Y:S02]  /*7550*/  ISETP.NE.AND P0, PT, R2, 0x1, PT ;  /* 0x000000010200780c */ /* 0x000fe40003f05270 */
[----:B---3--:R-:W-:Y:S01]  /*7560*/  SHF.R.U64 R3, R4, R26, R5 ;  /* 0x0000001a04037219 */ /* 0x008fe20000001205 */
[----:B--2---:R-:W-:Y:S01]  /*7570*/  VIADD R5, R21, 0xffffffff ;  /* 0xffffffff15057836 */ /* 0x004fe20000000000 */
[----:B------:R-:W-:Y:S02]  /*7580*/  LOP3.LUT R154, R10, R27, RZ, 0xc0, !PT ;  /* 0x0000001b0a9a7212 */ /* 0x000fe400078ec0ff */
[----:B-1----:R-:W-:Y:S01]  /*7590*/  IADD3 R20, -R20, RZ, RZ ;  /* 0x000000ff14147210 */ /* 0x002fe20007ffe1ff */
[----:B------:R-:W-:Y:S01]  /*75a0*/  IMAD.MOV R4, RZ, RZ, -R3 ;  /* 0x000000ffff047224 */ /* 0x000fe200078e0a03 */
[----:B------:R-:W-:Y:S01]  /*75b0*/  LOP3.LUT R12, R12, R5, RZ, 0xc0, !PT ;  /* 0x000000050c0c7212 */ /* 0x000fe200078ec0ff */
[----:B------:R-:W-:Y:S01]  /*75c0*/  IMAD R154, R30, R3, R154 ;  /* 0x000000031e9a7224 */ /* 0x000fe200078e029a */
[----:B------:R-:W-:Y:S01]  /*75d0*/  R2UR UR47, R32 ;  /* 0x00000000202f72ca */ /* 0x000fe200000e0000 */
[----:B----4-:R-:W-:Y:S01]  /*75e0*/  IMAD R3, R4, R29, R13 ;  /* 0x0000001d04037224 */ /* 0x010fe200078e020d */
[----:B------:R-:W-:Y:S01]  /*75f0*/  MOV R4, 0x1 ;  /* 0x0000000100047802 */ /* 0x000fe20000000f00 */
[----:B------:R-:W-:-:S02]  /*7600*/  @P0 IMAD R23, R24, R20, R25 ;  /* 0x0000001418170224 */ /* 0x000fc400078e0219 */
[----:B------:R-:W-:Y:S02]  /*7610*/  IMAD R3, R3, R21, R12 ;  /* 0x0000001503037224 */ /* 0x000fe400078e020c */
[----:B------:R-:W-:-:S05]  /*7620*/  IMAD R154, R154, R31, R23 ;  /* 0x0000001f9a9a7224 */ /* 0x000fca00078e0217 */
[----:B------:R-:W-:Y:S02]  /*7630*/  SEL R153, R3, R154, !P0 ;  /* 0x0000009a03997207 */ /* 0x000fe40004000000 */
[----:B------:R-:W-:Y:S02]  /*7640*/  SEL R154, R154, R3, !P0 ;  /* 0x000000039a9a7207 */ /* 0x000fe40004000000 */
[----:B------:R-:W-:-:S07]  /*7650*/  PRMT R3, R4, 0x7610, R3 ;  /* 0x0000761004037816 */ /* 0x000fce0000000003 */
.L_x_133:
[----:B------:R-:W-:Y:S01]  /*7660*/  UIADD3 UR49, UR50, UR49, URZ ;  /* 0x0000003132317290 */ /* 0x000fe2000fffe03f */
[----:B------:R-:W-:Y:S01]  /*7670*/  LOP3.LUT P0, RZ, R3, 0xff, RZ, 0xc0, !PT ;  /* 0x000000ff03ff7812 */ /* 0x000fe2000780c0ff */
[----:B------:R-:W-:Y:S01]  /*7680*/  UIADD3 UR39, UR39, 0x8, URZ ;  /* 0x0000000827277890 */ /* 0x000fe2000fffe03f */
[----:B------:R-:W-:Y:S01]  /*7690*/  IMAD.MOV.U32 R156, RZ, RZ, R0 ;  /* 0x000000ffff9c7224 */ /* 0x000fe200078e0000 */
[----:B------:R-:W-:Y:S02]  /*76a0*/  USHF.R.U32.HI UR4, URZ, 0x2, UR49 ;  /* 0x000000023f047899 */ /* 0x000fe40008011631 */
[----:B------:R-:W-:Y:S02]  /*76b0*/  UISETP.GT.U32.AND UP0, UPT, UR49, 0x3, UPT ;  /* 0x000000033100788c */ /* 0x000fe4000bf04070 */
[----:B------:R-:W-:Y:S02]  /*76c0*/  ULOP3.LUT UR4, UR4, 0x1, URZ, 0xc0, !UPT ;  /* 0x0000000104047892 */ /* 0x000fe4000f8ec03f */
[----:B------:R-:W-:-:S02]  /*76d0*/  UISETP.LT.U32.AND UP0, UPT, UR50, 0x4, UP0 ;  /* 0x000000043200788c */ /* 0x000fc40008701070 */
[----:B------:R-:W-:Y:S02]  /*76e0*/  UISETP.NE.U32.AND UP1, UPT, UR4, 0x1, UPT ;  /* 0x000000010400788c */ /* 0x000fe4000bf25070 */
[----:B------:R-:W-:Y:S02]  /*76f0*/  USEL UR5, URZ, 0x1, !UP0 ;  /* 0x000000013f057887 */ /* 0x000fe4000c000000 */
[----:B------:R-:W-:Y:S02]  /*7700*/  UISETP.GT.U32.AND UP1, UPT, UR50, 0x3, !UP1 ;  /* 0x000000033200788c */ /* 0x000fe4000cf24070 */
[----:B------:R-:W-:Y:S02]  /*7710*/  ULOP3.LUT UR49, UR49, 0x3, URZ, 0xc0, !UPT ;  /* 0x0000000331317892 */ /* 0x000fe4000f8ec03f */
[----:B------:R-:W-:-:S04]  /*7720*/  USEL UR4, URZ, 0x1, !UP1 ;  /* 0x000000013f047887 */ /* 0x000fc8000c800000 */
[----:B------:R-:W-:Y:S01]  /*7730*/  ULOP3.LUT UR48, UR4, UR48, UR5, 0x96, !UPT ;  /* 0x0000003004307292 */ /* 0x000fe2000f8e9605 */
[----:B------:R-:W-:Y:S11]  /*7740*/  @P0 BRA `(.L_x_136) ;  /* 0xffffff9c00540947 */ /* 0x000ff6000383ffff */
[----:B------:R-:W-:-:S13]  /*7750*/  PLOP3.LUT P0, PT, PT, PT, PT, 0x8, 0x0 ;  /* 0x000000000000781c */ /* 0x000fda0003f0e170 */
.L_x_18:
[----:B------:R-:W-:Y:S05]  /*7760*/  @P0 BRA `(.L_x_10) ;  /* 0x0000003000240947 */ /* 0x000fea0003800000 */
[----:B------:R-:W-:Y:S01]  /*7770*/  ULDC.64 UR6, c[0x0][0x588] ;  /* 0x0001620000067ab9 */ /* 0x000fe20000000a00 */
[----:B------:R-:W-:Y:S01]  /*7780*/  ISETP.NE.U32.AND P1, PT, R165, RZ, PT ;  /* 0x000000ffa500720c */ /* 0x000fe20003f25070 */
[----:B------:R-:W-:-:S04]  /*7790*/  DEPBAR.LE SB0, 0x0 ;  /* 0x000080000000791a */ /* 0x000fc80000000000 */
[----:B------:R-:W-:Y:S01]  /*77a0*/  ISETP.NE.U32.AND P0, PT, RZ, UR6, PT ;  /* 0x00000006ff007c0c */ /* 0x000fe2000bf05070 */
[----:B------:R-:W-:Y:S01]  /*77b0*/  BSSY B0, `(.L_x_137) ;  /* 0x0000015000007945 */ /* 0x000fe20003800000 */
[----:B------:R-:W-:Y:S02]  /*77c0*/  ISETP.NE.AND.EX P1, PT, R164, RZ, PT, P1 ;  /* 0x000000ffa400720c */ /* 0x000fe40003f25310 */
[----:B------:R-:W-:-:S13]  /*77d0*/  ISETP.NE.AND.EX P0, PT, RZ, UR7, PT, P0 ;  /* 0x00000007ff007c0c */ /* 0x000fda000bf05300 */
[----:B------:R-:W-:Y:S05]  /*77e0*/  @P0 BRA P1, `(.L_x_138) ;  /* 0x0000000000440947 */ /* 0x000fea0000800000 */
[----:B------:R-:W-:-:S04]  /*77f0*/  ISETP.NE.U32.AND P0, PT, R165, RZ, PT ;  /* 0x000000ffa500720c */ /* 0x000fc80003f05070 */
[----:B------:R-:W-:-:S13]  /*7800*/  ISETP.NE.AND.EX P0, PT, R164, RZ, PT, P0 ;  /* 0x000000ffa400720c */ /* 0x000fda0003f05300 */
[----:B------:R-:W-:Y:S05]  /*7810*/  @!P0 BRA `(.L_x_139) ;  /* 0x00000000002c8947 */ /* 0x000fea0003800000 */
[----:B------:R-:W-:-:S13]  /*7820*/  LOP3.LUT P0, RZ, R152, 0xff, RZ, 0xc0, !PT ;  /* 0x000000ff98ff7812 */ /* 0x000fda000780c0ff */
[----:B------:R-:W-:Y:S05]  /*7830*/  @!P0 BRA `(.L_x_140) ;  /* 0x0000000000108947 */ /* 0x000fea0003800000 */
[----:B-----5:R-:W-:-:S13]  /*7840*/  FSETP.NEU.AND P0, PT, R162, RZ, PT ;  /* 0x000000ffa200720b */ /* 0x020fda0003f0d000 */
[----:B------:R-:W-:Y:S05]  /*7850*/  @!P0 BREAK B0 ;  /* 0x0000000000008942 */ /* 0x000fea0003800000 */
[----:B------:R-:W-:Y:S05]  /*7860*/  @P0 BRA `(.L_x_138) ;  /* 0x0000000000240947 */ /* 0x000fea0003800000 */
[----:B------:R-:W-:Y:S05]  /*7870*/  BRA `(.L_x_10) ;  /* 0x0000002c00e07947 */ /* 0x000fea0003800000 */
.L_x_140:
[----:B------:R-:W-:-:S04]  /*7880*/  ISETP.NE.U32.AND P0, PT, RZ, UR6, PT ;  /* 0x00000006ff007c0c */ /* 0x000fc8000bf05070 */
[----:B------:R-:W-:-:S13]  /*7890*/  ISETP.NE.AND.EX P0, PT, RZ, UR7, PT, P0 ;  /* 0x00000007ff007c0c */ /* 0x000fda000bf05300 */
[----:B------:R-:W-:Y:S05]  /*78a0*/  @!P0 BREAK B0 ;  /* 0x0000000000008942 */ /* 0x000fea0003800000 */
[----:B------:R-:W-:Y:S05]  /*78b0*/  @P0 BRA `(.L_x_138) ;  /* 0x0000000000100947 */ /* 0x000fea0003800000 */
[----:B------:R-:W-:Y:S05]  /*78c0*/  BRA `(.L_x_10) ;  /* 0x0000002c00cc7947 */ /* 0x000fea0003800000 */
.L_x_139:
[----:B-----5:R-:W-:-:S13]  /*78d0*/  FSETP.NEU.AND P0, PT, R162, RZ, PT ;  /* 0x000000ffa200720b */ /* 0x020fda0003f0d000 */
[----:B------:R-:W-:Y:S05]  /*78e0*/  @!P0 BREAK B0 ;  /* 0x0000000000008942 */ /* 0x000fea0003800000 */
[----:B------:R-:W-:Y:S05]  /*78f0*/  @!P0 BRA `(.L_x_10) ;  /* 0x0000002c00c08947 */ /* 0x000fea0003800000 */
.L_x_138:
[----:B------:R-:W-:Y:S05]  /*7900*/  BSYNC B0 ;  /* 0x0000000000007941 */ /* 0x000fea0003800000 */
.L_x_137:
[----:B------:R-:W-:-:S04]  /*7910*/  LOP3.LUT R19, R19, 0x1, RZ, 0xfc, !PT ;  /* 0x0000000113137812 */ /* 0x000fc800078efcff */
[----:B------:R-:W-:-:S13]  /*7920*/  ISETP.NE.AND P0, PT, R19, 0x3, PT ;  /* 0x000000031300780c */ /* 0x000fda0003f05270 */
[----:B------:R-:W-:Y:S05]  /*7930*/  @!P0 BRA `(.L_x_141) ;  /* 0x0000000000048947 */ /* 0x000fea0003800000 */
[----:B------:R-:W-:Y:S01]  /*7940*/  BPT.TRAP 0x1 ;  /* 0x000000040000795c */ /* 0x000fe20000300000 */
.L_x_141:
[----:B------:R-:W3:Y:S01]  /*7950*/  S2UR UR5, SR_CgaCtaId ;  /* 0x00000000000579c3 */ /* 0x000ee20000008800 */
[----:B------:R-:W-:Y:S02]  /*7960*/  UMOV UR4, 0x400 ;  /* 0x0000040000047882 */ /* 0x000fe40000000000 */
[----:B---3--:R-:W-:-:S04]  /*7970*/  ULEA UR4, UR5, UR4, 0x18 ;  /* 0x0000000405047291 */ /* 0x008fc8000f8ec03f */
[----:B------:R-:W-:-:S04]  /*7980*/  ULEA UR4, UR36, UR4, 0x3 ;  /* 0x0000000424047291 */ /* 0x000fc8000f8e183f */
[----:B------:R-:W-:-:S04]  /*7990*/  UIADD3 UR4, UR4, 0x60, URZ ;  /* 0x0000006004047890 */ /* 0x000fc8000fffe03f */
[----:B------:R-:W-:-:S09]  /*79a0*/  UPRMT UR4, UR5, 0x654, UR4 ;  /* 0x0000065405047896 */ /* 0x000fd20008000004 */
[----:B------:R-:W-:Y:S01]  /*79b0*/  SYNCS.ARRIVE.TRANS64.RED.A1T0 RZ, [UR4], RZ ;  /* 0x000000ffffff79a7 */ /* 0x000fe20008100404 */
[----:B------:R-:W-:Y:S05]  /*79c0*/  BRA `(.L_x_10) ;  /* 0x0000002c008c7947 */ /* 0x000fea0003800000 */
.L_x_9:
[----:B------:R-:W-:Y:S01]  /*79d0*/  ULDC.64 UR4, c[0x0][0x8f8] ;  /* 0x00023e0000047ab9 */ /* 0x000fe20000000a00 */
[----:B------:R-:W-:Y:S01]  /*79e0*/  PRMT R10, RZ, 0x7610, R10 ;  /* 0x00007610ff0a7816 */ /* 0x000fe2000000000a */
[----:B------:R-:W-:Y:S01]  /*79f0*/  IMAD.MOV.U32 R13, RZ, RZ, -0x1 ;  /* 0xffffffffff0d7424 */ /* 0x000fe200078e00ff */
[----:B------:R-:W-:Y:S01]  /*7a00*/  ISETP.GE.U32.AND P1, PT, R16, UR4, PT ;  /* 0x0000000410007c0c */ /* 0x000fe2000bf26070 */
[----:B------:R-:W-:Y:S01]  /*7a10*/  IMAD.MOV.U32 R6, RZ, RZ, -0x1 ;  /* 0xffffffffff067424 */ /* 0x000fe200078e00ff */
[----:B------:R-:W-:Y:S02]  /*7a20*/  MOV R7, 0xffffffff ;  /* 0xffffffff00077802 */ /* 0x000fe40000000f00 */
[----:B------:R-:W-:-:S13]  /*7a30*/  ISETP.GE.U32.AND.EX P1, PT, R17, UR5, PT, P1 ;  /* 0x0000000511007c0c */ /* 0x000fda000bf26110 */
[----:B------:R-:W-:Y:S05]  /*7a40*/  @P1 BRA `(.L_x_142) ;  /* 0x00000004005c1947 */ /* 0x000fea0003800000 */
[----:B------:R-:W1:Y:S01]  /*7a50*/  LDC.64 R14, c[0x0][0x8d0] ;  /* 0x00023400ff0e7b82 */ /* 0x000e620000000a00 */
[----:B------:R-:W-:Y:S01]  /*7a60*/  IMAD.MOV.U32 R12, RZ, RZ, R16 ;  /* 0x000000ffff0c7224 */ /* 0x000fe200078e0010 */
[----:B------:R-:W-:-:S06]  /*7a70*/  MOV R13, R17 ;  /* 0x00000011000d7202 */ /* 0x000fcc0000000f00 */
        /* <DEDUP_REMOVED lines=15> */
.L_x_143:
[--C-:B------:R-:W-:Y:S01]  /*7b70*/  SHF.R.U64 R14, R12, R20, R13.reuse ;  /* 0x000000140c0e7219 */ /* 0x100fe2000000120d */
[----:B------:R-:W1:Y:S01]  /*7b80*/  LDC R26, c[0x0][0x8c0] ;  /* 0x00023000ff1a7b82 */ /* 0x000e620000000800 */
[----:B------:R-:W-:Y:S01]  /*7b90*/  I2FP.F32.U32 R7, R8 ;  /* 0x0000000800077245 */ /* 0x000fe20000201000 */
[----:B------:R-:W-:Y:S01]  /*7ba0*/  ULDC UR4, c[0x0][0x150] ;  /* 0x0000540000047ab9 */ /* 0x000fe20000000800 */
[----:B------:R-:W-:Y:S02]  /*7bb0*/  SHF.R.U32.HI R6, RZ, R20, R13 ;  /* 0x00000014ff067219 */ /* 0x000fe4000001160d */
[----:B------:R-:W-:Y:S01]  /*7bc0*/  IADD3 R9, P1, RZ, -R14, RZ ;  /* 0x8000000eff097210 */ /* 0x000fe20007f3e0ff */
[----:B------:R-:W-:Y:S01]  /*7bd0*/  FMUL R13, R7, UR4 ;  /* 0x00000004070d7c20 */ /* 0x000fe20008400000 */
[----:B------:R-:W-:Y:S01]  /*7be0*/  ULDC UR4, c[0x0][0x154] ;  /* 0x0000550000047ab9 */ /* 0x000fe20000000800 */
[----:B------:R-:W2:Y:S02]  /*7bf0*/  LDC.64 R28, c[0x0][0x8e8] ;  /* 0x00023a00ff1c7b82 */ /* 0x000ea40000000a00 */
[----:B------:R-:W-:-:S02]  /*7c00*/  IMAD.X R11, RZ, RZ, ~R6, P1 ;  /* 0x000000ffff0b7224 */ /* 0x000fc400008e0e06 */
[----:B------:R-:W3:Y:S01]  /*7c10*/  F2I.U32.TRUNC.NTZ R13, R13 ;  /* 0x0000000d000d7305 */ /* 0x000ee2000020f000 */
[----:B------:R-:W-:-:S03]  /*7c20*/  IMAD.WIDE.U32 R6, R9, R24, R16 ;  /* 0x0000001809067225 */ /* 0x000fc600078e0010 */
[----:B------:R-:W4:Y:S01]  /*7c30*/  LDC R15, c[0x0][0x144] ;  /* 0x00005100ff0f7b82 */ /* 0x000f220000000800 */
[----:B------:R-:W-:-:S04]  /*7c40*/  IMAD R10, R11, R24, RZ ;  /* 0x000000180b0a7224 */ /* 0x000fc800078e02ff */
[----:B------:R-:W-:Y:S02]  /*7c50*/  IMAD R9, R9, R25, R10 ;  /* 0x0000001909097224 */ /* 0x000fe400078e020a */
[----:B------:R-:W-:Y:S01]  /*7c60*/  IMAD.MOV.U32 R10, RZ, RZ, -0x1 ;  /* 0xffffffffff0a7424 */ /* 0x000fe200078e00ff */
[----:B------:R-:W5:Y:S01]  /*7c70*/  LDC R20, c[0x0][0x8b0] ;  /* 0x00022c00ff147b82 */ /* 0x000f620000000800 */
[----:B------:R-:W-:Y:S01]  /*7c80*/  IMAD.IADD R7, R7, 0x1, R9 ;  /* 0x0000000107077824 */ /* 0x000fe200078e0209 */
[----:B------:R-:W-:-:S04]  /*7c90*/  I2FP.F32.U32 R9, R3 ;  /* 0x0000000300097245 */ /* 0x000fc80000201000 */
[-CC-:B-1----:R-:W-:Y:S01]  /*7ca0*/  SHF.R.U64 R12, R6, R26.reuse, R7.reuse ;  /* 0x0000001a060c7219 */ /* 0x182fe20000001207 */
[----:B------:R-:W-:Y:S01]  /*7cb0*/  FMUL R9, R9, UR4 ;  /* 0x0000000409097c20 */ /* 0x000fe20008400000 */
[----:B------:R-:W1:Y:S01]  /*7cc0*/  LDC R11, c[0x0][0x900] ;  /* 0x00024000ff0b7b82 */ /* 0x000e620000000800 */
[----:B---3--:R-:W-:Y:S02]  /*7cd0*/  IADD3 R6, -R13, RZ, RZ ;  /* 0x000000ff0d067210 */ /* 0x008fe40007ffe1ff */
[----:B--2---:R-:W-:Y:S02]  /*7ce0*/  ISETP.NE.U32.AND P1, PT, R28, RZ, PT ;  /* 0x000000ff1c00720c */ /* 0x004fe40003f25070 */
[----:B------:R-:W-:Y:S02]  /*7cf0*/  SHF.R.U32.HI R7, RZ, R26, R7 ;  /* 0x0000001aff077219 */ /* 0x000fe40000011607 */
[----:B------:R-:W-:Y:S01]  /*7d00*/  ISETP.NE.AND.EX P1, PT, R29, RZ, PT, P1 ;  /* 0x000000ff1d00720c */ /* 0x000fe20003f25310 */
[----:B------:R-:W2:Y:S01]  /*7d10*/  LDC R24, c[0x0][0x148] ;  /* 0x00005200ff187b82 */ /* 0x000ea20000000800 */
[----:B----4-:R-:W-:-:S02]  /*7d20*/  IMAD R25, R15, R6, R8 ;  /* 0x000000060f197224 */ /* 0x010fc400078e0208 */
[----:B------:R-:W-:-:S05]  /*7d30*/  IMAD.MOV.U32 R8, RZ, RZ, 0x1 ;  /* 0x00000001ff087424 */ /* 0x000fca00078e00ff */
[----:B------:R-:W3:Y:S01]  /*7d40*/  LDC R23, c[0x0][0x8a8] ;  /* 0x00022a00ff177b82 */ /* 0x000ee20000000800 */
[-CC-:B-----5:R-:W-:Y:S02]  /*7d50*/  SHF.R.U64 R15, R12, R20.reuse, R7.reuse ;  /* 0x000000140c0f7219 */ /* 0x1a0fe40000001207 */
[----:B------:R-:W-:Y:S02]  /*7d60*/  SHF.R.U32.HI R6, RZ, R20, R7 ;  /* 0x00000014ff067219 */ /* 0x000fe40000011607 */
[----:B------:R4:W1:Y:S03]  /*7d70*/  F2I.U32.TRUNC.NTZ R20, R9 ;  /* 0x0000000900147305 */ /* 0x000866000020f000 */
[----:B------:R-:W2:Y:S01]  /*7d80*/  LDC R27, c[0x0][0x8f0] ;  /* 0x00023c00ff1b7b82 */ /* 0x000ea20000000800 */
[-C--:B-1----:R-:W-:Y:S02]  /*7d90*/  SHF.L.U32 R10, R10, R11.reuse, RZ ;  /* 0x0000000b0a0a7219 */ /* 0x082fe400000006ff */
[----:B------:R-:W-:-:S02]  /*7da0*/  SHF.R.U64 R21, R15, R11, R6 ;  /* 0x0000000b0f157219 */ /* 0x000fc40000001206 */
[-C--:B------:R-:W-:Y:S02]  /*7db0*/  SHF.R.U32.HI R7, RZ, R11.reuse, R6 ;  /* 0x0000000bff077219 */ /* 0x080fe40000011606 */
[----:B------:R-:W-:Y:S01]  /*7dc0*/  SHF.L.U32 R26, R8, R11, RZ ;  /* 0x0000000b081a7219 */ /* 0x000fe200000006ff */
[----:B------:R-:W1:Y:S01]  /*7dd0*/  LDC R30, c[0x0][0x8e0] ;  /* 0x00023800ff1e7b82 */ /* 0x000e620000000800 */
[----:B------:R-:W-:Y:S02]  /*7de0*/  LOP3.LUT R32, RZ, R10, RZ, 0x33, !PT ;  /* 0x0000000aff207212 */ /* 0x000fe400078e33ff */
[----:B------:R-:W-:-:S05]  /*7df0*/  MOV R6, R21 ;  /* 0x0000001500067202 */ /* 0x000fca0000000f00 */
[----:B------:R-:W1:Y:S01]  /*7e00*/  LDC R31, c[0x0][0x8b8] ;  /* 0x00022e00ff1f7b82 */ /* 0x000e620000000800 */
[----:B----4-:R-:W-:Y:S05]  /*7e10*/  @!P1 BRA `(.L_x_144) ;  /* 0x0000000000289947 */ /* 0x010fea0003800000 */
[----:B------:R-:W4:Y:S02]  /*7e20*/  LDC R6, c[0x0][0x8f4] ;  /* 0x00023d00ff067b82 */ /* 0x000f240000000800 */
[----:B----4-:R-:W-:-:S05]  /*7e30*/  IADD3 R11, P1, R21, R6, RZ ;  /* 0x00000006150b7210 */ /* 0x010fca0007f3e0ff */
        /* <DEDUP_REMOVED lines=8> */
.L_x_144:
[----:B------:R-:W-:Y:S01]  /*7ec0*/  ISETP.NE.AND P1, PT, R2, 0x1, PT ;  /* 0x000000010200780c */ /* 0x000fe20003f25270 */
[----:B---3--:R-:W-:Y:S01]  /*7ed0*/  VIADD R9, R23, 0xffffffff ;  /* 0xffffffff17097836 */ /* 0x008fe20000000000 */
[----:B--2---:R-:W-:Y:S01]  /*7ee0*/  SHF.R.U64 R7, R6, R27, R7 ;  /* 0x0000001b06077219 */ /* 0x004fe20000001207 */
[----:B------:R-:W-:Y:S01]  /*7ef0*/  IMAD.MOV R20, RZ, RZ, -R20 ;  /* 0x000000ffff147224 */ /* 0x000fe200078e0a14 */
[----:B------:R-:W-:Y:S01]  /*7f00*/  LOP3.LUT R6, R15, R32, RZ, 0xc0, !PT ;  /* 0x000000200f067212 */ /* 0x000fe200078ec0ff */
[----:B------:R-:W-:Y:S01]  /*7f10*/  IMAD.MOV.U32 R10, RZ, RZ, 0x1 ;  /* 0x00000001ff0a7424 */ /* 0x000fe200078e00ff */
[----:B------:R-:W-:Y:S02]  /*7f20*/  IADD3 R8, -R7, RZ, RZ ;  /* 0x000000ff07087210 */ /* 0x000fe40007ffe1ff */
[----:B------:R-:W-:Y:S01]  /*7f30*/  LOP3.LUT R12, R12, R9, RZ, 0xc0, !PT ;  /* 0x000000090c0c7212 */ /* 0x000fe200078ec0ff */
[----:B------:R-:W-:-:S04]  /*7f40*/  IMAD R6, R26, R7, R6 ;  /* 0x000000071a067224 */ /* 0x000fc800078e0206 */
[----:B------:R-:W-:Y:S02]  /*7f50*/  @P1 IMAD R25, R24, R20, R3 ;  /* 0x0000001418191224 */ /* 0x000fe400078e0203 */
[----:B-1----:R-:W-:Y:S02]  /*7f60*/  IMAD R3, R8, R30, R21 ;  /* 0x0000001e08037224 */ /* 0x002fe400078e0215 */
[----:B------:R-:W-:Y:S02]  /*7f70*/  IMAD R13, R6, R31, R25 ;  /* 0x0000001f060d7224 */ /* 0x000fe400078e0219 */
[----:B------:R-:W-:-:S05]  /*7f80*/  IMAD R6, R3, R23, R12 ;  /* 0x0000001703067224 */ /* 0x000fca00078e020c */
[----:B------:R-:W-:Y:S02]  /*7f90*/  SEL R7, R6, R13, !P1 ;  /* 0x0000000d06077207 */ /* 0x000fe40004800000 */
[----:B------:R-:W-:Y:S01]  /*7fa0*/  SEL R13, R13, R6, !P1 ;  /* 0x000000060d0d7207 */ /* 0x000fe20004800000 */
[----:B------:R-:W-:-:S07]  /*7fb0*/  IMAD.MOV.U32 R6, RZ, RZ, R14 ;  /* 0x000000ffff067224 */ /* 0x000fce00078e000e */
.L_x_142:
[----:B------:R-:W-:-:S08]  /*7fc0*/  NOP ;  /* 0x0000000000007918 */ /* 0x000fd00000000000 */
[----:B------:R-:W1:-:S00]  /*7fd0*/  USETMAXREG.DEALLOC.CTAPOOL 0x28 ;  /* 0x00000028000079c8 */ /* 0x000e4000080e0500 */
[----:B-1----:R-:W-:-:S13]  /*7fe0*/  ISETP.NE.AND P1, PT, R0, 0x1, PT ;  /* 0x000000010000780c */ /* 0x002fda0003f25270 */
[----:B------:R-:W-:Y:S05]  /*7ff0*/  @!P1 BRA `(.L_x_10) ;  /* 0x0000002800009947 */ /* 0x000fea0003800000 */
[----:B------:R-:W-:Y:S05]  /*8000*/  @!P4 BRA `(.L_x_145) ;  /* 0x000000180018c947 */ /* 0x000fea0003800000 */
[----:B------:R-:W-:-:S13]  /*8010*/  ISETP.NE.OR P0, PT, R0, 0x2, P0 ;  /* 0x000000020000780c */ /* 0x000fda0000705670 */
[----:B------:R-:W-:Y:S05]  /*8020*/  @P0 BRA `(.L_x_10) ;  /* 0x0000002400f40947 */ /* 0x000fea0003800000 */
[----:B------:R-:W-:-:S13]  /*8030*/  LOP3.LUT P1, RZ, R10, 0xff, RZ, 0xc0, !PT ;  /* 0x000000ff0aff7812 */ /* 0x000fda000782c0ff */
[----:B------:R-:W-:Y:S05]  /*8040*/  @!P1 BRA `(.L_x_146) ;  /* 0x0000000000189947 */ /* 0x000fea0003800000 */
[----:B------:R-:W-:Y:S01]  /*8050*/  UMOV UR4, 0x400 ;  /* 0x0000040000047882 */ /* 0x000fe20000000000 */
[----:B------:R-:W-:Y:S01]  /*8060*/  MOV R0, RZ ;  /* 0x000000ff00007202 */ /* 0x000fe20000000f00 */
[----:B------:R-:W-:-:S03]  /*8070*/  ULEA UR4, UR37, UR4, 0x18 ;  /* 0x0000000425047291 */ /* 0x000fc6000f8ec03f */
[----:B------:R-:W-:-:S06]  /*8080*/  SHF.L.U32 R0, R0, 0x1f, RZ ;  /* 0x0000001f00007819 */ /* 0x000fcc00000006ff */
[----:B------:R-:W1:Y:S02]  /*8090*/  SYNCS.PHASECHK.TRANS64.TRYWAIT P0, [UR4+0x88], R0 ;  /* 0x00008800ff0075a7 */ /* 0x000e640008000144 */
[----:B-1----:R-:W-:Y:S05]  /*80a0*/  @!P0 BRA `(.L_x_147) ;  /* 0x0000002800ac8947 */ /* 0x002fea0003800000 */
.L_x_146:
[----:B------:R-:W-:Y:S01]  /*80b0*/  PRMT R9, RZ, 0x7610, R9 ;  /* 0x00007610ff097816 */ /* 0x000fe20000000009 */
[----:B------:R-:W-:Y:S06]  /*80c0*/  @P3 BRA `(.L_x_148) ;  /* 0x0000000000243947 */ /* 0x000fec0003800000 */
[----:B------:R-:W-:Y:S02]  /*80d0*/  ULDC.64 UR4, c[0x0][0x588] ;  /* 0x0001620000047ab9 */ /* 0x000fe40000000a00 */
[----:B------:R-:W-:-:S04]  /*80e0*/  ISETP.NE.U32.AND P0, PT, RZ, UR4, PT ;  /* 0x00000004ff007c0c */ /* 0x000fc8000bf05070 */
[----:B------:R-:W-:-:S13]  /*80f0*/  ISETP.NE.AND.EX P0, PT, RZ, UR5, PT, P0 ;  /* 0x00000005ff007c0c */ /* 0x000fda000bf05300 */
[----:B------:R-:W-:Y:S05]  /*8100*/  @!P0 BRA `(.L_x_149) ;  /* 0x00000000000c8947 */ /* 0x000fea0003800000 */
[----:B------:R3:W5:Y:S01]  /*8110*/  LDG.E R11, desc[UR42][R4.64] ;  /* 0x0000002a040b7981 */ /* 0x000762000c1e1900 */
[----:B------:R-:W-:Y:S01]  /*8120*/  IMAD.MOV.U32 R9, RZ, RZ, 0x1 ;  /* 0x00000001ff097424 */ /* 0x000fe200078e00ff */
[----:B------:R-:W-:Y:S06]  /*8130*/  BRA `(.L_x_148) ;  /* 0x0000000000087947 */ /* 0x000fec0003800000 */
.L_x_149:
[----:B------:R-:W2:Y:S01]  /*8140*/  LDC R11, c[0x0][0x580] ;  /* 0x00016000ff0b7b82 */ /* 0x000ea20000000800 */
[----:B------:R-:W-:-:S07]  /*8150*/  IMAD.MOV.U32 R9, RZ, RZ, 0x1 ;  /* 0x00000001ff097424 */ /* 0x000fce00078e00ff */
.L_x_148:
[----:B------:R-:W-:Y:S05]  /*8160*/  @!P1 BRA `(.L_x_150) ;  /* 0x0000001400489947 */ /* 0x000fea0003800000 */
[----:B-1----:R-:W1:Y:S01]  /*8170*/  LDC R0, c[0x0][0x900] ;  /* 0x00024000ff007b82 */ /* 0x002e620000000800 */
[----:B---3--:R-:W-:Y:S01]  /*8180*/  MOV R5, 0xffffffff ;  /* 0xffffffff00057802 */ /* 0x008fe20000000f00 */
[----:B------:R-:W-:Y:S01]  /*8190*/  IMAD.MOV.U32 R15, RZ, RZ, 0x1 ;  /* 0x00000001ff0f7424 */ /* 0x000fe200078e00ff */
[----:B------:R-:W-:Y:S01]  /*81a0*/  LOP3.LUT R10, R19, 0x2, RZ, 0xfc, !PT ;  /* 0x00000002130a7812 */ /* 0x000fe200078efcff */
[----:B------:R-:W-:Y:S01]  /*81b0*/  ULDC.64 UR22, c[0x0][0x198] ;  /* 0x0000660000167ab9 */ /* 0x000fe20000000a00 */
[----:B------:R-:W-:Y:S01]  /*81c0*/  ULDC.64 UR4, c[0x0][0x588] ;  /* 0x0001620000047ab9 */ /* 0x000fe20000000a00 */
[----:B------:R-:W-:Y:S01]  /*81d0*/  ULDC.64 UR6, c[0x0][0x8f8] ;  /* 0x00023e0000067ab9 */ /* 0x000fe20000000a00 */
[----:B------:R-:W-:Y:S01]  /*81e0*/  ULDC.64 UR14, c[0x0][0x590] ;  /* 0x00016400000e7ab9 */ /* 0x000fe20000000a00 */
[----:B------:R-:W3:Y:S01]  /*81f0*/  LDC R3, c[0x0][0x8a8] ;  /* 0x00022a00ff037b82 */ /* 0x000ee20000000800 */
[-C--:B-1----:R-:W-:Y:S02]  /*8200*/  SHF.L.U32 R5, R5, R0.reuse, RZ ;  /* 0x0000000005057219 */ /* 0x082fe400000006ff */
[----:B------:R-:W-:-:S02]  /*8210*/  SHF.L.U32 R0, R15, R0, RZ ;  /* 0x000000000f007219 */ /* 0x000fc400000006ff */
[----:B------:R-:W-:Y:S01]  /*8220*/  LOP3.LUT R8, RZ, R5, RZ, 0x33, !PT ;  /* 0x00000005ff087212 */ /* 0x000fe200078e33ff */
[----:B---3--:R-:W-:-:S07]  /*8230*/  VIADD R3, R3, 0xffffffff ;  /* 0xffffffff03037836 */ /* 0x008fce0000000000 */
.L_x_206:
[----:B------:R-:W-:Y:S02]  /*8240*/  ISETP.NE.U32.AND P0, PT, RZ, UR14, PT ;  /* 0x0000000eff007c0c */ /* 0x000fe4000bf05070 */
[----:B------:R-:W-:Y:S02]  /*8250*/  R2UR UR19, R13 ;  /* 0x000000000d1372ca */ /* 0x000fe400000e0000 */
[----:B------:R-:W-:Y:S02]  /*8260*/  R2UR UR18, R7 ;  /* 0x00000000071272ca */ /* 0x000fe400000e0000 */
[----:B------:R-:W-:-:S09]  /*8270*/  ISETP.NE.AND.EX P0, PT, RZ, UR15, PT, P0 ;  /* 0x0000000fff007c0c */ /* 0x000fd2000bf05300 */
[----:B------:R-:W-:Y:S02]  /*8280*/  USHF.L.U32 UR19, UR19, 0x8, URZ ;  /* 0x0000000813137899 */ /* 0x000fe4000800063f */
[----:B------:R-:W-:Y:S02]  /*8290*/  USHF.L.U32 UR18, UR18, 0x7, URZ ;  /* 0x0000000712127899 */ /* 0x000fe4000800063f */
[----:B--234-:R-:W-:Y:S10]  /*82a0*/  @!P0 BRA `(.L_x_151) ;  /* 0x00000000002c8947 */ /* 0x01cff40003800000 */
[----:B------:R-:W-:-:S04]  /*82b0*/  ISETP.NE.U32.AND P1, PT, RZ, UR4, PT ;  /* 0x00000004ff007c0c */ /* 0x000fc8000bf25070 */
[----:B------:R-:W-:-:S13]  /*82c0*/  ISETP.NE.AND.EX P1, PT, RZ, UR5, PT, P1 ;  /* 0x00000005ff007c0c */ /* 0x000fda000bf25310 */
[----:B------:R-:W-:Y:S05]  /*82d0*/  @!P1 BRA `(.L_x_152) ;  /* 0x0000000000189947 */ /* 0x000fea0003800000 */
[----:B------:R-:W1:Y:S01]  /*82e0*/  LDC.64 R4, c[0x0][0x588] ;  /* 0x00016200ff047b82 */ /* 0x000e620000000a00 */
[----:B------:R-:W-:-:S04]  /*82f0*/  IMAD R7, R6, UR14, RZ ;  /* 0x0000000e06077c24 */ /* 0x000fc8000f8e02ff */
[----:B-1----:R-:W-:-:S05]  /*8300*/  IMAD.WIDE R4, R7, 0x4, R4 ;  /* 0x0000000407047825 */ /* 0x002fca00078e0204 */
[----:B--2--5:R1:W5:Y:S01]  /*8310*/  LDG.E R11, desc[UR42][R4.64] ;  /* 0x0000002a040b7981 */ /* 0x024362000c1e1900 */
[----:B------:R-:W-:Y:S01]  /*8320*/  MOV R9, 0x1 ;  /* 0x0000000100097802 */ /* 0x000fe20000000f00 */
[----:B------:R-:W-:Y:S06]  /*8330*/  BRA `(.L_x_151) ;  /* 0x0000000000087947 */ /* 0x000fec0003800000 */
.L_x_152:
[----:B--2--5:R-:W3:Y:S01]  /*8340*/  LDC R11, c[0x0][0x580] ;  /* 0x00016000ff0b7b82 */ /* 0x024ee20000000800 */
[----:B------:R-:W-:-:S07]  /*8350*/  IMAD.MOV.U32 R9, RZ, RZ, 0x1 ;  /* 0x00000001ff097424 */ /* 0x000fce00078e00ff */
.L_x_151:
[----:B------:R-:W-:Y:S05]  /*8360*/  @!P0 BRA `(.L_x_153) ;  /* 0x00000000001c8947 */ /* 0x000fea0003800000 */
[----:B------:R-:W-:-:S13]  /*8370*/  LOP3.LUT P2, RZ, R9, 0xff, RZ, 0xc0, !PT ;  /* 0x000000ff09ff7812 */ /* 0x000fda000784c0ff */
[----:B-1----:R-:W1:Y:S02]  /*8380*/  @!P2 LDC.64 R4, c[0x0][0x588] ;  /* 0x00016200ff04ab82 */ /* 0x002e640000000a00 */
[----:B-1----:R-:W-:-:S04]  /*8390*/  @!P2 ISETP.NE.U32.AND P0, PT, R4, RZ, PT ;  /* 0x000000ff0400a20c */ /* 0x002fc80003f05070 */
[----:B------:R-:W-:Y:S02]  /*83a0*/  @!P2 ISETP.NE.AND.EX P1, PT, R5, RZ, PT, P0 ;  /* 0x000000ff0500a20c */ /* 0x000fe40003f25300 */
[----:B--23-5:R-:W-:Y:S02]  /*83b0*/  @P2 FSETP.EQ.AND P0, PT, R11, RZ, PT ;  /* 0x000000ff0b00220b */ /* 0x02cfe40003f02000 */
[----:B------:R-:W-:Y:S01]  /*83c0*/  @!P2 PLOP3.LUT P0, PT, P1, PT, PT, 0x8, 0x0 ;  /* 0x000000000000a81c */ /* 0x000fe20000f0e170 */
[----:B------:R-:W-:-:S12]  /*83d0*/  BRA `(.L_x_154) ;  /* 0x0000000000047947 */ /* 0x000fd80003800000 */
.L_x_153:
[----:B--23-5:R-:W-:-:S13]  /*83e0*/  FSETP.EQ.AND P0, PT, R11, RZ, PT ;  /* 0x000000ff0b00720b */ /* 0x02cfda0003f02000 */
.L_x_154:
[----:B------:R-:W-:Y:S02]  /*83f0*/  ISETP.NE.AND P2, PT, R10, 0x3, PT ;  /* 0x000000030a00780c */ /* 0x000fe40003f45270 */
[----:B------:R-:W-:-:S04]  /*8400*/  ELECT P1, URZ, PT ;  /* 0x00000000003f782f */ /* 0x000fc80003820000 */
[----:B------:R-:W-:-:S07]  /*8410*/  PLOP3.LUT P0, PT, P1, P0, PT, 0x20, 0x0 ;  /* 0x000000000000781c */ /* 0x000fce0000f00470 */
[----:B------:R-:W-:Y:S06]  /*8420*/  @!P2 BRA `(.L_x_155) ;  /* 0x000000000004a947 */ /* 0x000fec0003800000 */
[----:B------:R-:W-:Y:S01]  /*8430*/  BPT.TRAP 0x1 ;  /* 0x000000040000795c */ /* 0x000fe20000300000 */
.L_x_155:
[----:B------:R-:W2:Y:S01]  /*8440*/  S2UR UR37, SR_CgaCtaId ;  /* 0x00000000002579c3 */ /* 0x000ea20000008800 */
[----:B------:R-:W-:Y:S01]  /*8450*/  UMOV UR13, 0x400 ;  /* 0x00000400000d7882 */ /* 0x000fe20000000000 */
[----:B-1----:R-:W-:-:S05]  /*8460*/  IMAD.MOV.U32 R4, RZ, RZ, 0x1 ;  /* 0x00000001ff047424 */ /* 0x002fca00078e00ff */
[----:B------:R-:W-:Y:S01]  /*8470*/  SHF.L.U32 R4, R4, 0x1f, RZ ;  /* 0x0000001f04047819 */ /* 0x000fe200000006ff */
[----:B--2---:R-:W-:-:S09]  /*8480*/  ULEA UR13, UR37, UR13, 0x18 ;  /* 0x0000000d250d7291 */ /* 0x004fd2000f8ec03f */
[----:B------:R-:W1:Y:S02]  /*8490*/  SYNCS.PHASECHK.TRANS64.TRYWAIT P1, [UR13+0x60], R4 ;  /* 0x00006004ff0075a7 */ /* 0x000e64000802014d */
[----:B-1----:R-:W-:Y:S05]  /*84a0*/  @!P1 BRA `(.L_x_156) ;  /* 0x0000002400c49947 */ /* 0x002fea0003800000 */
.L_x_242:
[----:B------:R-:W-:Y:S04]  /*84b0*/  BSSY B0, `(.L_x_157) ;  /* 0x000000e000007945 */ /* 0x000fe80003800000 */
[----:B------:R-:W-:Y:S05]  /*84c0*/  @!P0 BRA `(.L_x_158) ;  /* 0x0000000000308947 */ /* 0x000fea0003800000 */
[----:B------:R-:W-:Y:S01]  /*84d0*/  R2UR UR20, R6 ;  /* 0x00000000061472ca */ /* 0x000fe200000e0000 */
[----:B------:R-:W-:Y:S02]  /*84e0*/  UIADD3 UR8, UP0, UR22, 0x3f0, URZ ;  /* 0x000003f016087890 */ /* 0x000fe4000ff1e03f */
[----:B------:R-:W-:Y:S02]  /*84f0*/  UIADD3 UR16, UR13, 0x200, URZ ;  /* 0x000002000d107890 */ /* 0x000fe4000fffe03f */
[----:B------:R-:W-:Y:S02]  /*8500*/  UIADD3 UR17, UR13, 0x40, URZ ;  /* 0x000000400d117890 */ /* 0x000fe4000fffe03f */
[----:B------:R-:W-:Y:S01]  /*8510*/  UIADD3.X UR9, URZ, UR23, URZ, UP0, !UPT ;  /* 0x000000173f097290 */ /* 0x000fe200087fe43f */
[----:B------:R-:W-:Y:S01]  /*8520*/  UMOV UR10, 0x0 ;  /* 0x00000000000a7882 */ /* 0x000fe20000000000 */
[----:B------:R-:W-:-:S07]  /*8530*/  UMOV UR11, 0x10000000 ;  /* 0x10000000000b7882 */ /* 0x000fce0000000000 */
[----:B------:R2:W-:Y:S02]  /*8540*/  UTMALDG.3D [UR16], [UR8], desc[UR10] ;  /* 0x00000a10080075b4 */ /* 0x0005e40008011000 */
[----:B--2---:R-:W-:Y:S05]  /*8550*/  @!P2 BRA `(.L_x_159) ;  /* 0x000000000004a947 */ /* 0x004fea0003800000 */
[----:B------:R-:W-:Y:S01]  /*8560*/  BPT.TRAP 0x1 ;  /* 0x000000040000795c */ /* 0x000fe20000300000 */
.L_x_159:
[----:B-1----:R-:W1:Y:S02]  /*8570*/  LDC R5, c[0x0][0x800] ;  /* 0x00020000ff057b82 */ /* 0x002e640000000800 */
[----:B-1----:R2:W-:Y:S02]  /*8580*/  SYNCS.ARRIVE.TRANS64.RED.A0TR RZ, [UR13+0x40], R5 ;  /* 0x00004005ffff79a7 */ /* 0x0025e4000830040d */
.L_x_158:
[----:B------:R-:W-:Y:S05]  /*8590*/  BSYNC B0 ;  /* 0x0000000000007941 */ /* 0x000fea0003800000 */
.L_x_157:
[----:B------:R-:W-:Y:S05]  /*85a0*/  @!P2 BRA `(.L_x_160) ;  /* 0x000000000004a947 */ /* 0x000fea0003800000 */
[----:B------:R-:W-:Y:S01]  /*85b0*/  BPT.TRAP 0x1 ;  /* 0x000000040000795c */ /* 0x000fe20000300000 */
.L_x_160:
[----:B------:R-:W-:-:S04]  /*85c0*/  UIADD3 UR33, UR13, 0x40, URZ ;  /* 0x000000400d217890 */ /* 0x000fc8000fffe03f */
[----:B------:R-:W-:-:S09]  /*85d0*/  UPRMT UR16, UR37, 0x654, UR33 ;  /* 0x0000065425107896 */ /* 0x000fd20008000021 */
[----:B------:R-:W-:Y:S01]  /*85e0*/  SYNCS.ARRIVE.TRANS64.RED.A1T0 RZ, [UR16], RZ ;  /* 0x000000ffffff79a7 */ /* 0x000fe20008100410 */
[----:B------:R-:W-:Y:S05]  /*85f0*/  @!P2 BRA `(.L_x_161) ;  /* 0x000000000004a947 */ /* 0x000fea0003800000 */
[----:B------:R-:W-:Y:S01]  /*8600*/  BPT.TRAP 0x1 ;  /* 0x000000040000795c */ /* 0x000fe20000300000 */
.L_x_161:
[----:B------:R-:W3:Y:S02]  /*8610*/  SYNCS.PHASECHK.TRANS64.TRYWAIT P1, [UR13+0x68], R4 ;  /* 0x00006804ff0075a7 */ /* 0x000ee4000802014d */
[----:B---3--:R-:W-:Y:S05]  /*8620*/  @!P1 BRA `(.L_x_162) ;  /* 0x00000024007c9947 */ /* 0x008fea0003800000 */
.L_x_243:
[----:B------:R-:W-:Y:S04]  /*8630*/  BSSY B0, `(.L_x_163) ;  /* 0x0000010000007945 */ /* 0x000fe80003800000 */
[----:B------:R-:W-:Y:S05]  /*8640*/  @!P0 BRA `(.L_x_164) ;  /* 0x0000000000388947 */ /* 0x000fea0003800000 */
[----:B------:R-:W-:Y:S01]  /*8650*/  UIADD3 UR20, UP0, UR22, 0x3f0, URZ ;  /* 0x000003f016147890 */ /* 0x000fe2000ff1e03f */
[----:B------:R-:W-:Y:S01]  /*8660*/  R2UR UR12, R6 ;  /* 0x00000000060c72ca */ /* 0x000fe200000e0000 */
[----:B------:R-:W-:Y:S02]  /*8670*/  UIADD3 UR11, UR19, 0x80, URZ ;  /* 0x00000080130b7890 */ /* 0x000fe4000fffe03f */
[----:B------:R-:W-:Y:S02]  /*8680*/  UIADD3 UR8, UR13, 0x2200, URZ ;  /* 0x000022000d087890 */ /* 0x000fe4000fffe03f */
[----:B------:R-:W-:Y:S02]  /*8690*/  UIADD3 UR9, UR13, 0x48, URZ ;  /* 0x000000480d097890 */ /* 0x000fe4000fffe03f */
[----:B------:R-:W-:Y:S01]  /*86a0*/  UIADD3.X UR21, URZ, UR23, URZ, UP0, !UPT ;  /* 0x000000173f157290 */ /* 0x000fe200087fe43f */
[----:B------:R-:W-:Y:S01]  /*86b0*/  UMOV UR24, 0x0 ;  /* 0x0000000000187882 */ /* 0x000fe20000000000 */
[----:B------:R-:W-:Y:S01]  /*86c0*/  UMOV UR25, 0x10000000 ;  /* 0x1000000000197882 */ /* 0x000fe20000000000 */
[----:B------:R-:W-:-:S06]  /*86d0*/  UMOV UR10, UR18 ;  /* 0x00000012000a7c82 */ /* 0x000fcc0008000000 */
[----:B------:R3:W-:Y:S02]  /*86e0*/  UTMALDG.3D [UR8], [UR20], desc[UR24] ;  /* 0x00001808140075b4 */ /* 0x0007e40008011000 */
[----:B---3--:R-:W-:Y:S05]  /*86f0*/  @!P2 BRA `(.L_x_165) ;  /* 0x000000000004a947 */ /* 0x008fea0003800000 */
[----:B------:R-:W-:Y:S01]  /*8700*/  BPT.TRAP 0x1 ;  /* 0x000000040000795c */ /* 0x000fe20000300000 */
.L_x_165:
[----:B-12---:R-:W1:Y:S02]  /*8710*/  LDC R5, c[0x0][0x800] ;  /* 0x00020000ff057b82 */ /* 0x006e640000000800 */
[----:B-1----:R3:W-:Y:S02]  /*8720*/  SYNCS.ARRIVE.TRANS64.RED.A0TR RZ, [UR13+0x48], R5 ;  /* 0x00004805ffff79a7 */ /* 0x0027e4000830040d */
.L_x_164:
[----:B------:R-:W-:Y:S05]  /*8730*/  BSYNC B0 ;  /* 0x0000000000007941 */ /* 0x000fea0003800000 */
.L_x_163:
[----:B------:R-:W-:Y:S05]  /*8740*/  @!P2 BRA `(.L_x_166) ;  /* 0x000000000004a947 */ /* 0x000fea0003800000 */
[----:B------:R-:W-:Y:S01]  /*8750*/  BPT.TRAP 0x1 ;  /* 0x000000040000795c */ /* 0x000fe20000300000 */
.L_x_166:
[----:B------:R-:W-:Y:S02]  /*8760*/  UIADD3 UR25, UR13, 0x48, URZ ;  /* 0x000000480d197890 */ /* 0x000fe4000fffe03f */
[----:B------:R-:W-:Y:S02]  /*8770*/  UIADD3 UR10, UR18, 0x20, URZ ;  /* 0x00000020120a7890 */ /* 0x000fe4000fffe03f */
[----:B------:R-:W-:-:S09]  /*8780*/  UPRMT UR20, UR37, 0x654, UR25 ;  /* 0x0000065425147896 */ /* 0x000fd20008000019 */
[----:B------:R-:W-:Y:S01]  /*8790*/  SYNCS.ARRIVE.TRANS64.RED.A1T0 RZ, [UR20], RZ ;  /* 0x000000ffffff79a7 */ /* 0x000fe20008100414 */
[----:B------:R-:W-:Y:S05]  /*87a0*/  @!P2 BRA `(.L_x_167) ;  /* 0x000000000004a947 */ /* 0x000fea0003800000 */
[----:B------:R-:W-:Y:S01]  /*87b0*/  BPT.TRAP 0x1 ;  /* 0x000000040000795c */ /* 0x000fe20000300000 */
.L_x_167:
[----:B------:R-:W4:Y:S02]  /*87c0*/  SYNCS.PHASECHK.TRANS64.TRYWAIT P1, [UR13+0x70], R4 ;  /* 0x00007004ff0075a7 */ /* 0x000f24000802014d */
[----:B----4-:R-:W-:Y:S05]  /*87d0*/  @!P1 BRA `(.L_x_168) ;  /* 0x0000002400289947 */ /* 0x010fea0003800000 */
.L_x_244:
        /* <DEDUP_REMOVED lines=8> */
[----:B------:R-:W-:Y:S01]  /*8860*/  UMOV UR29, 0x10000000 ;  /* 0x10000000001d7882 */ /* 0x000fe20000000000 */
[----:B------:R-:W-:-:S06]  /*8870*/  UMOV UR11, UR19 ;  /* 0x00000013000b7c82 */ /* 0x000fcc0008000000 */
[----:B------:R4:W-:Y:S02]  /*8880*/  UTMALDG.3D [UR8], [UR26], desc[UR28] ;  /* 0x00001c081a0075b4 */ /* 0x0009e40008011000 */
[----:B----4-:R-:W-:Y:S05]  /*8890*/  @!P2 BRA `(.L_x_171) ;  /* 0x000000000004a947 */ /* 0x010fea0003800000 */
[----:B------:R-:W-:Y:S01]  /*88a0*/  BPT.TRAP 0x1 ;  /* 0x000000040000795c */ /* 0x000fe20000300000 */
.L_x_171:
[----:B-123--:R-:W1:Y:S02]  /*88b0*/  LDC R5, c[0x0][0x800] ;  /* 0x00020000ff057b82 */ /* 0x00ee640000000800 */
[----:B-1----:R4:W-:Y:S02]  /*88c0*/  SYNCS.ARRIVE.TRANS64.RED.A0TR RZ, [UR13+0x50], R5 ;  /* 0x00005005ffff79a7 */ /* 0x0029e4000830040d */
.L_x_170:
[----:B------:R-:W-:Y:S05]  /*88d0*/  BSYNC B0 ;  /* 0x0000000000007941 */ /* 0x000fea0003800000 */
.L_x_169:
[----:B------:R-:W-:Y:S05]  /*88e0*/  @!P2 BRA `(.L_x_172) ;  /* 0x000000000004a947 */ /* 0x000fea0003800000 */
[----:B------:R-:W-:Y:S01]  /*88f0*/  BPT.TRAP 0x1 ;  /* 0x000000040000795c */ /* 0x000fe20000300000 */
.L_x_172:
[----:B------:R-:W-:-:S04]  /*8900*/  UIADD3 UR17, UR13, 0x50, URZ ;  /* 0x000000500d117890 */ /* 0x000fc8000fffe03f */
[----:B------:R-:W-:-:S09]  /*8910*/  UPRMT UR21, UR37, 0x654, UR17 ;  /* 0x0000065425157896 */ /* 0x000fd20008000011 */
[----:B------:R-:W-:Y:S01]  /*8920*/  SYNCS.ARRIVE.TRANS64.RED.A1T0 RZ, [UR21], RZ ;  /* 0x000000ffffff79a7 */ /* 0x000fe20008100415 */
[----:B------:R-:W-:Y:S05]  /*8930*/  @!P2 BRA `(.L_x_173) ;  /* 0x000000000004a947 */ /* 0x000fea0003800000 */
[----:B------:R-:W-:Y:S01]  /*8940*/  BPT.TRAP 0x1 ;  /* 0x000000040000795c */ /* 0x000fe20000300000 */
.L_x_173:
[----:B------:R-:W5:Y:S02]  /*8950*/  SYNCS.PHASECHK.TRANS64.TRYWAIT P1, [UR13+0x78], R4 ;  /* 0x00007804ff0075a7 */ /* 0x000f64000802014d */
[----:B-----5:R-:W-:Y:S05]  /*8960*/  @!P1 BRA `(.L_x_174) ;  /* 0x0000002000dc9947 */ /* 0x020fea0003800000 */
.L_x_245:
        /* <DEDUP_REMOVED lines=9> */
[----:B------:R-:W-:-:S07]  /*8a00*/  UMOV UR29, 0x10000000 ;  /* 0x10000000001d7882 */ /* 0x000fce0000000000 */
[----:B------:R1:W-:Y:S02]  /*8a10*/  UTMALDG.3D [UR8], [UR26], desc[UR28] ;  /* 0x00001c081a0075b4 */ /* 0x0003e40008011000 */
[----:B-1----:R-:W-:Y:S05]  /*8a20*/  @!P2 BRA `(.L_x_177) ;  /* 0x000000000004a947 */ /* 0x002fea0003800000 */
[----:B------:R-:W-:Y:S01]  /*8a30*/  BPT.TRAP 0x1 ;  /* 0x000000040000795c */ /* 0x000fe20000300000 */
.L_x_177:
[----:B------:R-:W1:Y:S02]  /*8a40*/  LDC R4, c[0x0][0x800] ;  /* 0x00020000ff047b82 */ /* 0x000e640000000800 */
[----:B-1----:R1:W-:Y:S02]  /*8a50*/  SYNCS.ARRIVE.TRANS64.RED.A0TR RZ, [UR13+0x58], R4 ;  /* 0x00005804ffff79a7 */ /* 0x0023e4000830040d */
.L_x_176:
[----:B------:R-:W-:Y:S05]  /*8a60*/  BSYNC B0 ;  /* 0x0000000000007941 */ /* 0x000fea0003800000 */
.L_x_175:
[----:B------:R-:W-:Y:S05]  /*8a70*/  @!P2 BRA `(.L_x_178) ;  /* 0x000000000004a947 */ /* 0x000fea0003800000 */
[----:B------:R-:W-:Y:S01]  /*8a80*/  BPT.TRAP 0x1 ;  /* 0x000000040000795c */ /* 0x000fe20000300000 */
.L_x_178:
[----:B------:R-:W-:Y:S02]  /*8a90*/  UIADD3 UR9, UR13, 0x58, URZ ;  /* 0x000000580d097890 */ /* 0x000fe4000fffe03f */
[----:B------:R-:W-:Y:S02]  /*8aa0*/  UIADD3 UR34, UR18, 0x40, URZ ;  /* 0x0000004012227890 */ /* 0x000fe4000fffe03f */
[----:B------:R-:W-:-:S09]  /*8ab0*/  UPRMT UR29, UR37, 0x654, UR9 ;  /* 0x00000654251d7896 */ /* 0x000fd20008000009 */
[----:B------:R-:W-:Y:S01]  /*8ac0*/  SYNCS.ARRIVE.TRANS64.RED.A1T0 RZ, [UR29], RZ ;  /* 0x000000ffffff79a7 */ /* 0x000fe2000810041d */
[----:B------:R-:W-:Y:S05]  /*8ad0*/  @!P2 BRA `(.L_x_179) ;  /* 0x000000000004a947 */ /* 0x000fea0003800000 */
[----:B------:R-:W-:Y:S01]  /*8ae0*/  BPT.TRAP 0x1 ;  /* 0x000000040000795c */ /* 0x000fe20000300000 */
.L_x_179:
[----:B-1----:R-:W-:-:S04]  /*8af0*/  SHF.L.U32 R4, RZ, 0x1f, RZ ;  /* 0x0000001fff047819 */ /* 0x002fc800000006ff */
[----:B------:R-:W1:Y:S02]  /*8b00*/  SYNCS.PHASECHK.TRANS64.TRYWAIT P1, [UR13+0x60], R4 ;  /* 0x00006004ff0075a7 */ /* 0x000e64000802014d */
[----:B-1----:R-:W-:Y:S05]  /*8b10*/  @!P1 BRA `(.L_x_180) ;  /* 0x0000002000889947 */ /* 0x002fea0003800000 */
.L_x_246:
[----:B------:R-:W-:Y:S04]  /*8b20*/  BSSY B0, `(.L_x_181) ;  /* 0x000000e000007945 */ /* 0x000fe80003800000 */
[----:B------:R-:W-:Y:S05]  /*8b30*/  @!P0 BRA `(.L_x_182) ;  /* 0x0000000000308947 */ /* 0x000fea0003800000 */
[----:B------:R-:W-:Y:S01]  /*8b40*/  R2UR UR36, R6 ;  /* 0x00000000062472ca */ /* 0x000fe200000e0000 */
[----:B------:R-:W-:Y:S02]  /*8b50*/  UIADD3 UR10, UP0, UR22, 0x3f0, URZ ;  /* 0x000003f0160a7890 */ /* 0x000fe4000ff1e03f */
[----:B------:R-:W-:Y:S02]  /*8b60*/  UIADD3 UR32, UR13, 0x200, URZ ;  /* 0x000002000d207890 */ /* 0x000fe4000fffe03f */
[----:B------:R-:W-:Y:S01]  /*8b70*/  UIADD3.X UR11, URZ, UR23, URZ, UP0, !UPT ;  /* 0x000000173f0b7290 */ /* 0x000fe200087fe43f */
[----:B------:R-:W-:Y:S01]  /*8b80*/  UMOV UR26, 0x0 ;  /* 0x00000000001a7882 */ /* 0x000fe20000000000 */
[----:B------:R-:W-:Y:S01]  /*8b90*/  UMOV UR27, 0x10000000 ;  /* 0x10000000001b7882 */ /* 0x000fe20000000000 */
[----:B------:R-:W-:-:S06]  /*8ba0*/  UMOV UR35, UR19 ;  /* 0x0000001300237c82 */ /* 0x000fcc0008000000 */
[----:B------:R1:W-:Y:S02]  /*8bb0*/  UTMALDG.3D [UR32], [UR10], desc[UR26] ;  /* 0x00001a200a0075b4 */ /* 0x0003e40008011000 */
[----:B-1----:R-:W-:Y:S05]  /*8bc0*/  @!P2 BRA `(.L_x_183) ;  /* 0x000000000004a947 */ /* 0x002fea0003800000 */
[----:B------:R-:W-:Y:S01]  /*8bd0*/  BPT.TRAP 0x1 ;  /* 0x000000040000795c */ /* 0x000fe20000300000 */
.L_x_183:
[----:B--234-:R-:W1:Y:S02]  /*8be0*/  LDC R5, c[0x0][0x800] ;  /* 0x00020000ff057b82 */ /* 0x01ce640000000800 */
[----:B-1----:R1:W-:Y:S02]  /*8bf0*/  SYNCS.ARRIVE.TRANS64.RED.A0TR RZ, [UR13+0x40], R5 ;  /* 0x00004005ffff79a7 */ /* 0x0023e4000830040d */
.L_x_182:
[----:B------:R-:W-:Y:S05]  /*8c00*/  BSYNC B0 ;  /* 0x0000000000007941 */ /* 0x000fea0003800000 */
.L_x_181:
[----:B------:R-:W-:Y:S05]  /*8c10*/  @!P2 BRA `(.L_x_184) ;  /* 0x000000000004a947 */ /* 0x000fea0003800000 */
[----:B------:R-:W-:Y:S01]  /*8c20*/  BPT.TRAP 0x1 ;  /* 0x000000040000795c */ /* 0x000fe20000300000 */
.L_x_184:
[----:B------:R-:W-:Y:S01]  /*8c30*/  SYNCS.ARRIVE.TRANS64.RED.A1T0 RZ, [UR16], RZ ;  /* 0x000000ffffff79a7 */ /* 0x000fe20008100410 */
[----:B------:R-:W-:Y:S05]  /*8c40*/  @!P2 BRA `(.L_x_185) ;  /* 0x000000000004a947 */ /* 0x000fea0003800000 */
[----:B------:R-:W-:Y:S01]  /*8c50*/  BPT.TRAP 0x1 ;  /* 0x000000040000795c */ /* 0x000fe20000300000 */
.L_x_185:
[----:B------:R-:W5:Y:S02]  /*8c60*/  SYNCS.PHASECHK.TRANS64.TRYWAIT P1, [UR13+0x68], R4 ;  /* 0x00006804ff0075a7 */ /* 0x000f64000802014d */
[----:B-----5:R-:W-:Y:S05]  /*8c70*/  @!P1 BRA `(.L_x_186) ;  /* 0x0000002000489947 */ /* 0x020fea0003800000 */
.L_x_247:
        /* <DEDUP_REMOVED lines=13> */
.L_x_189:
[----:B--234-:R-:W1:Y:S02]  /*8d50*/  LDC R5, c[0x0][0x800] ;  /* 0x00020000ff057b82 */ /* 0x01ce640000000800 */
[----:B-1----:R1:W-:Y:S02]  /*8d60*/  SYNCS.ARRIVE.TRANS64.RED.A0TR RZ, [UR13+0x48], R5 ;  /* 0x00004805ffff79a7 */ /* 0x0023e4000830040d */
.L_x_188:
[----:B------:R-:W-:Y:S05]  /*8d70*/  BSYNC B0 ;  /* 0x0000000000007941 */ /* 0x000fea0003800000 */
.L_x_187:
[----:B------:R-:W-:Y:S05]  /*8d80*/  @!P2 BRA `(.L_x_190) ;  /* 0x000000000004a947 */ /* 0x000fea0003800000 */
[----:B------:R-:W-:Y:S01]  /*8d90*/  BPT.TRAP 0x1 ;  /* 0x000000040000795c */ /* 0x000fe20000300000 */
.L_x_190:
[----:B------:R-:W-:Y:S01]  /*8da0*/  SYNCS.ARRIVE.TRANS64.RED.A1T0 RZ, [UR20], RZ ;  /* 0x000000ffffff79a7 */ /* 0x000fe20008100414 */
[----:B------:R-:W-:Y:S01]  /*8db0*/  UIADD3 UR18, UR18, 0x60, URZ ;  /* 0x0000006012127890 */ /* 0x000fe2000fffe03f */
[----:B------:R-:W-:Y:S11]  /*8dc0*/  @!P2 BRA `(.L_x_191) ;  /* 0x000000000004a947 */ /* 0x000ff60003800000 */
[----:B------:R-:W-:Y:S01]  /*8dd0*/  BPT.TRAP 0x1 ;  /* 0x000000040000795c */ /* 0x000fe20000300000 */
.L_x_191:
[----:B------:R-:W5:Y:S02]  /*8de0*/  SYNCS.PHASECHK.TRANS64.TRYWAIT P1, [UR13+0x70], R4 ;  /* 0x00007004ff0075a7 */ /* 0x000f64000802014d */
[----:B-----5:R-:W-:Y:S05]  /*8df0*/  @!P1 BRA `(.L_x_192) ;  /* 0x0000002000009947 */ /* 0x020fea0003800000 */
.L_x_248:
[----:B------:R-:W-:Y:S04]  /*8e00*/  BSSY B0, `(.L_x_193) ;  /* 0x000000d000007945 */ /* 0x000fe80003800000 */
[----:B------:R-:W-:Y:S05]  /*8e10*/  @!P0 BRA `(.L_x_194) ;  /* 0x00000000002c8947 */ /* 0x000fea0003800000 */
[----:B------:R-:W-:Y:S01]  /*8e20*/  R2UR UR20, R6 ;  /* 0x00000000061472ca */ /* 0x000fe200000e0000 */
[----:B------:R-:W-:Y:S02]  /*8e30*/  UIADD3 UR10, UP0, UR22, 0x3f0, URZ ;  /* 0x000003f0160a7890 */ /* 0x000fe4000ff1e03f */
[----:B------:R-:W-:Y:S02]  /*8e40*/  UIADD3 UR16, UR13, 0x4200, URZ ;  /* 0x000042000d107890 */ /* 0x000fe4000fffe03f */
[----:B------:R-:W-:Y:S01]  /*8e50*/  UIADD3.X UR11, URZ, UR23, URZ, UP0, !UPT ;  /* 0x000000173f0b7290 */ /* 0x000fe200087fe43f */
[----:B------:R-:W-:Y:S01]  /*8e60*/  UMOV UR24, 0x0 ;  /* 0x0000000000187882 */ /* 0x000fe20000000000 */
[----:B------:R-:W-:-:S07]  /*8e70*/  UMOV UR25, 0x10000000 ;  /* 0x1000000000197882 */ /* 0x000fce0000000000 */
[----:B------:R1:W-:Y:S02]  /*8e80*/  UTMALDG.3D [UR16], [UR10], desc[UR24] ;  /* 0x000018100a0075b4 */ /* 0x0003e40008011000 */
[----:B-1----:R-:W-:Y:S05]  /*8e90*/  @!P2 BRA `(.L_x_195) ;  /* 0x000000000004a947 */ /* 0x002fea0003800000 */
[----:B------:R-:W-:Y:S01]  /*8ea0*/  BPT.TRAP 0x1 ;  /* 0x000000040000795c */ /* 0x000fe20000300000 */
.L_x_195:
[----:B--234-:R-:W1:Y:S02]  /*8eb0*/  LDC R5, c[0x0][0x800] ;  /* 0x00020000ff057b82 */ /* 0x01ce640000000800 */
[----:B-1----:R1:W-:Y:S02]  /*8ec0*/  SYNCS.ARRIVE.TRANS64.RED.A0TR RZ, [UR13+0x50], R5 ;  /* 0x00005005ffff79a7 */ /* 0x0023e4000830040d */
.L_x_194:
[----:B------:R-:W-:Y:S05]  /*8ed0*/  BSYNC B0 ;  /* 0x0000000000007941 */ /* 0x000fea0003800000 */
.L_x_193:
[----:B------:R-:W-:Y:S05]  /*8ee0*/  @!P2 BRA `(.L_x_196) ;  /* 0x000000000004a947 */ /* 0x000fea0003800000 */
[----:B------:R-:W-:Y:S01]  /*8ef0*/  BPT.TRAP 0x1 ;  /* 0x000000040000795c */ /* 0x000fe20000300000 */
.L_x_196:
[----:B------:R-:W-:Y:S01]  /*8f00*/  SYNCS.ARRIVE.TRANS64.RED.A1T0 RZ, [UR21], RZ ;  /* 0x000000ffffff79a7 */ /* 0x000fe20008100415 */
[----:B------:R-:W-:Y:S05]  /*8f10*/  @!P2 BRA `(.L_x_197) ;  /* 0x000000000004a947 */ /* 0x000fea0003800000 */
[----:B------:R-:W-:Y:S01]  /*8f20*/  BPT.TRAP 0x1 ;  /* 0x000000040000795c */ /* 0x000fe20000300000 */
.L_x_197:
[----:B------:R-:W5:Y:S02]  /*8f30*/  SYNCS.PHASECHK.TRANS64.TRYWAIT P1, [UR13+0x78], R4 ;  /* 0x00007804ff0075a7 */ /* 0x000f64000802014d */
[----:B-----5:R-:W-:Y:S05]  /*8f40*/  @!P1 BRA `(.L_x_198) ;  /* 0x0000001c00c49947 */ /* 0x020fea0003800000 */
.L_x_249:
        /* <DEDUP_REMOVED lines=13> */
.L_x_201:
[----:B------:R-:W1:Y:S02]  /*9020*/  LDC R4, c[0x0][0x800] ;  /* 0x00020000ff047b82 */ /* 0x000e640000000800 */
[----:B-1----:R1:W-:Y:S02]  /*9030*/  SYNCS.ARRIVE.TRANS64.RED.A0TR RZ, [UR13+0x58], R4 ;  /* 0x00005804ffff79a7 */ /* 0x0023e4000830040d */
.L_x_200:
[----:B------:R-:W-:Y:S05]  /*9040*/  BSYNC B0 ;  /* 0x0000000000007941 */ /* 0x000fea0003800000 */
.L_x_199:
[----:B------:R-:W-:Y:S05]  /*9050*/  @!P2 BRA `(.L_x_202) ;  /* 0x000000000004a947 */ /* 0x000fea0003800000 */
[----:B------:R-:W-:Y:S01]  /*9060*/  BPT.TRAP 0x1 ;  /* 0x000000040000795c */ /* 0x000fe20000300000 */
.L_x_202:
[----:B------:R-:W-:Y:S01]  /*9070*/  IADD3 R16, P0, R16, UR40, RZ ;  /* 0x0000002810107c10 */ /* 0x000fe2000ff1e0ff */
[----:B------:R-:W-:Y:S01]  /*9080*/  SYNCS.ARRIVE.TRANS64.RED.A1T0 RZ, [UR29], RZ ;  /* 0x000000ffffff79a7 */ /* 0x000fe2000810041d */
[----:B-1----:R-:W-:Y:S01]  /*9090*/  PRMT R4, RZ, 0x7610, R4 ;  /* 0x00007610ff047816 */ /* 0x002fe20000000004 */
[----:B------:R-:W-:Y:S01]  /*90a0*/  IMAD.MOV.U32 R7, RZ, RZ, -0x1 ;  /* 0xffffffffff077424 */ /* 0x000fe200078e00ff */
[----:B------:R-:W-:Y:S01]  /*90b0*/  IADD3.X R17, R17, UR38, RZ, P0, !PT ;  /* 0x0000002611117c10 */ /* 0x000fe200087fe4ff */
[----:B------:R-:W-:Y:S01]  /*90c0*/  IMAD.MOV.U32 R6, RZ, RZ, -0x1 ;  /* 0xffffffffff067424 */ /* 0x000fe200078e00ff */
[----:B------:R-:W-:Y:S02]  /*90d0*/  ISETP.GE.U32.AND P0, PT, R16, UR6, PT ;  /* 0x0000000610007c0c */ /* 0x000fe4000bf06070 */
[----:B------:R-:W-:Y:S02]  /*90e0*/  MOV R13, 0xffffffff ;  /* 0xffffffff000d7802 */ /* 0x000fe40000000f00 */
[----:B------:R-:W-:-:S13]  /*90f0*/  ISETP.GE.U32.AND.EX P0, PT, R17, UR7, PT, P0 ;  /* 0x0000000711007c0c */ /* 0x000fda000bf06100 */
[----:B------:R-:W-:Y:S05]  /*9100*/  @P0 BRA `(.L_x_203) ;  /* 0x0000000400580947 */ /* 0x000fea0003800000 */
[----:B------:R-:W1:Y:S01]  /*9110*/  S2R R15, SR_CTAID.X ;  /* 0x00000000000f7919 */ /* 0x000e620000002500 */
[----:B------:R-:W5:Y:S01]  /*9120*/  LDC.64 R12, c[0x0][0x8d0] ;  /* 0x00023400ff0c7b82 */ /* 0x000f620000000a00 */
[----:B------:R-:W-:Y:S01]  /*9130*/  ULDC UR8, c[0x0][0x150] ;  /* 0x0000540000087ab9 */ /* 0x000fe20000000800 */
[----:B------:R-:W-:Y:S01]  /*9140*/  MOV R7, R16 ;  /* 0x0000001000077202 */ /* 0x000fe20000000f00 */
[----:B------:R-:W2:Y:S01]  /*9150*/  S2R R18, SR_CTAID.Y ;  /* 0x0000000000127919 */ /* 0x000ea20000002600 */
[----:B------:R-:W-:-:S04]  /*9160*/  IMAD.MOV.U32 R21, RZ, RZ, R17 ;  /* 0x000000ffff157224 */ /* 0x000fc800078e0011 */
[----:B------:R-:W2:Y:S08]  /*9170*/  LDC R22, c[0x0][0x144] ;  /* 0x00005100ff167b82 */ /* 0x000eb00000000800 */
[----:B------:R-:W3:Y:S01]  /*9180*/  LDC R20, c[0x0][0x8d8] ;  /* 0x00023600ff147b82 */ /* 0x000ee20000000800 */
[----:B-----5:R-:W-:-:S04]  /*9190*/  ISETP.NE.U32.AND P0, PT, R12, RZ, PT ;  /* 0x000000ff0c00720c */ /* 0x020fc80003f05070 */
[----:B------:R-:W-:Y:S02]  /*91a0*/  ISETP.NE.AND.EX P0, PT, R13, RZ, PT, P0 ;  /* 0x000000ff0d00720c */ /* 0x000fe40003f05300 */
[----:B-1----:R-:W-:Y:S02]  /*91b0*/  I2FP.F32.U32 R4, R15 ;  /* 0x0000000f00047245 */ /* 0x002fe40000201000 */
[----:B--2---:R-:W-:-:S03]  /*91c0*/  I2FP.F32.U32 R23, R18 ;  /* 0x0000001200177245 */ /* 0x004fc60000201000 */
[----:B------:R-:W-:-:S04]  /*91d0*/  FMUL R4, R4, UR8 ;  /* 0x0000000804047c20 */ /* 0x000fc80008400000 */
[----:B------:R1:W2:Y:S02]  /*91e0*/  F2I.U32.TRUNC.NTZ R14, R4 ;  /* 0x00000004000e7305 */ /* 0x0002a4000020f000 */
[----:B---3--:R-:W-:Y:S05]  /*91f0*/  @!P0 BRA `(.L_x_204) ;  /* 0x0000000000308947 */ /* 0x008fea0003800000 */
[----:B----4-:R-:W3:Y:S02]  /*9200*/  LDC R5, c[0x0][0x8dc] ;  /* 0x00023700ff057b82 */ /* 0x010ee40000000800 */
[----:B---3--:R-:W-:-:S05]  /*9210*/  IADD3 R5, P0, R16, R5, RZ ;  /* 0x0000000510057210 */ /* 0x008fca0007f1e0ff */
[----:B------:R-:W-:-:S04]  /*9220*/  IMAD.X R21, RZ, RZ, R17, P0 ;  /* 0x000000ffff157224 */ /* 0x000fc800000e0611 */
[----:B------:R-:W-:-:S04]  /*9230*/  IMAD.WIDE.U32 R6, R21, R12, RZ ;  /* 0x0000000c15067225 */ /* 0x000fc800078e00ff */
[----:B------:R-:W-:-:S04]  /*9240*/  IMAD.WIDE.U32 R6, P0, R5, R13, R6 ;  /* 0x0000000d05067225 */ /* 0x000fc80007800006 */
[----:B-1----:R-:W-:-:S04]  /*9250*/  IMAD.WIDE.U32 R4, R5, R12, RZ ;  /* 0x0000000c05047225 */ /* 0x002fc800078e00ff */
[----:B------:R-:W-:Y:S01]  /*9260*/  IMAD.MOV.U32 R4, RZ, RZ, R7 ;  /* 0x000000ffff047224 */ /* 0x000fe200078e0007 */
[----:B------:R-:W-:Y:S02]  /*9270*/  IADD3 RZ, P1, R5, R6, RZ ;  /* 0x0000000605ff7210 */ /* 0x000fe40007f3e0ff */
[----:B------:R-:W-:-:S03]  /*9280*/  IADD3.X R5, RZ, RZ, RZ, P0, !PT ;  /* 0x000000ffff057210 */ /* 0x000fc600007fe4ff */
[----:B------:R-:W-:-:S04]  /*9290*/  IMAD.WIDE.U32.X R4, R21, R13, R4, P1 ;  /* 0x0000000d15047225 */ /* 0x000fc800008e0404 */
[----:B------:R-:W-:Y:S01]  /*92a0*/  IMAD.MOV.U32 R7, RZ, RZ, R4 ;  /* 0x000000ffff077224 */ /* 0x000fe200078e0004 */
[----:B------:R-:W-:-:S07]  /*92b0*/  MOV R21, R5 ;  /* 0x0000000500157202 */ /* 0x000fce0000000f00 */
.L_x_204:
[----:B------:R-:W-:Y:S01]  /*92c0*/  ULDC UR8, c[0x0][0x154] ;  /* 0x0000550000087ab9 */ /* 0x000fe20000000800 */
[----:B------:R-:W3:Y:S01]  /*92d0*/  LDC R13, c[0x0][0x148] ;  /* 0x00005200ff0d7b82 */ /* 0x000ee20000000800 */
[----:B------:R-:W-:Y:S01]  /*92e0*/  FMUL R23, R23, UR8 ;  /* 0x0000000817177c20 */ /* 0x000fe20008400000 */
[----:B------:R-:W-:Y:S01]  /*92f0*/  ISETP.NE.AND P2, PT, R2, 0x1, PT ;  /* 0x000000010200780c */ /* 0x000fe20003f45270 */
[----:B--2---:R-:W-:Y:S01]  /*9300*/  IMAD.MOV R6, RZ, RZ, -R14 ;  /* 0x000000ffff067224 */ /* 0x004fe200078e0a0e */
[-CC-:B------:R-:W-:Y:S02]  /*9310*/  SHF.R.U64 R14, R7, R20.reuse, R21.reuse ;  /* 0x00000014070e7219 */ /* 0x180fe40000001215 */
[----:B------:R-:W-:Y:S01]  /*9320*/  SHF.R.U32.HI R20, RZ, R20, R21 ;  /* 0x00000014ff147219 */ /* 0x000fe20000011615 */
[----:B------:R-:W2:Y:S01]  /*9330*/  F2I.U32.TRUNC.NTZ R23, R23 ;  /* 0x0000001700177305 */ /* 0x000ea2000020f000 */
[----:B-1--4-:R-:W1:Y:S01]  /*9340*/  LDC.64 R4, c[0x0][0x8c8] ;  /* 0x00023200ff047b82 */ /* 0x012e620000000a00 */
[----:B------:R-:W-:Y:S01]  /*9350*/  IADD3 R21, P0, RZ, -R14, RZ ;  /* 0x8000000eff157210 */ /* 0x000fe20007f1e0ff */
[----:B------:R-:W-:-:S04]  /*9360*/  IMAD R15, R22, R6, R15 ;  /* 0x00000006160f7224 */ /* 0x000fc800078e020f */
[----:B------:R-:W-:Y:S02]  /*9370*/  IMAD.X R7, RZ, RZ, ~R20, P0 ;  /* 0x000000ffff077224 */ /* 0x000fe400000e0e14 */
[----:B------:R-:W4:Y:S01]  /*9380*/  LDC R24, c[0x0][0x8c0] ;  /* 0x00023000ff187b82 */ /* 0x000f220000000800 */
[----:B--2---:R-:W-:-:S07]  /*9390*/  IADD3 R12, -R23, RZ, RZ ;  /* 0x000000ff170c7210 */ /* 0x004fce0007ffe1ff */
[----:B------:R-:W2:Y:S01]  /*93a0*/  LDC R27, c[0x0][0x900] ;  /* 0x00024000ff1b7b82 */ /* 0x000ea20000000800 */
[----:B---3--:R-:W-:-:S07]  /*93b0*/  @P2 IMAD R15, R13, R12, R18 ;  /* 0x0000000c0d0f2224 */ /* 0x008fce00078e0212 */
[----:B------:R-:W3:Y:S01]  /*93c0*/  LDC.64 R12, c[0x0][0x8e8] ;  /* 0x00023a00ff0c7b82 */ /* 0x000ee20000000a00 */
[----:B-1----:R-:W-:-:S04]  /*93d0*/  IMAD R6, R7, R4, RZ ;  /* 0x0000000407067224 */ /* 0x002fc800078e02ff */
[C---:B------:R-:W-:Y:S02]  /*93e0*/  IMAD R7, R21.reuse, R5, R6 ;  /* 0x0000000515077224 */ /* 0x040fe400078e0206 */
[----:B------:R-:W-:Y:S01]  /*93f0*/  IMAD.WIDE.U32 R4, R21, R4, R16 ;  /* 0x0000000415047225 */ /* 0x000fe200078e0010 */
[----:B------:R-:W1:Y:S03]  /*9400*/  LDC R6, c[0x0][0x8b0] ;  /* 0x00022c00ff067b82 */ /* 0x000e660000000800 */
[----:B------:R-:W-:-:S05]  /*9410*/  IMAD.IADD R5, R5, 0x1, R7 ;  /* 0x0000000105057824 */ /* 0x000fca00078e0207 */
[----:B------:R-:W2:Y:S01]  /*9420*/  LDC R25, c[0x0][0x8f0] ;  /* 0x00023c00ff197b82 */ /* 0x000ea20000000800 */
[-CC-:B----4-:R-:W-:Y:S02]  /*9430*/  SHF.R.U64 R22, R4, R24.reuse, R5.reuse ;  /* 0x0000001804167219 */ /* 0x190fe40000001205 */
[----:B------:R-:W-:-:S05]  /*9440*/  SHF.R.U32.HI R5, RZ, R24, R5 ;  /* 0x00000018ff057219 */ /* 0x000fca0000011605 */
[----:B------:R-:W4:Y:S01]  /*9450*/  LDC R21, c[0x0][0x8e0] ;  /* 0x00023800ff157b82 */ /* 0x000f220000000800 */
[----:B---3--:R-:W-:-:S04]  /*9460*/  ISETP.NE.U32.AND P0, PT, R12, RZ, PT ;  /* 0x000000ff0c00720c */ /* 0x008fc80003f05070 */
[----:B------:R-:W-:-:S03]  /*9470*/  ISETP.NE.AND.EX P0, PT, R13, RZ, PT, P0 ;  /* 0x000000ff0d00720c */ /* 0x000fc60003f05300 */
[----:B------:R-:W3:Y:S01]  /*9480*/  LDC R20, c[0x0][0x8b8] ;  /* 0x00022e00ff147b82 */ /* 0x000ee20000000800 */
[-CC-:B-1----:R-:W-:Y:S02]  /*9490*/  SHF.R.U64 R23, R22, R6.reuse, R5.reuse ;  /* 0x0000000616177219 */ /* 0x182fe40000001205 */
[----:B------:R-:W-:-:S04]  /*94a0*/  SHF.R.U32.HI R4, RZ, R6, R5 ;  /* 0x00000006ff047219 */ /* 0x000fc80000011605 */
[-CC-:B--2---:R-:W-:Y:S01]  /*94b0*/  SHF.R.U64 R24, R23, R27.reuse, R4.reuse ;  /* 0x0000001b17187219 */ /* 0x184fe20000001204 */
[----:B------:R-:W1:Y:S01]  /*94c0*/  LDC R18, c[0x0][0x8a8] ;  /* 0x00022a00ff127b82 */ /* 0x000e620000000800 */
[----:B------:R-:W-:-:S03]  /*94d0*/  SHF.R.U32.HI R27, RZ, R27, R4 ;  /* 0x0000001bff1b7219 */ /* 0x000fc60000011604 */
[----:B------:R-:W-:Y:S01]  /*94e0*/  IMAD.MOV.U32 R4, RZ, RZ, R24 ;  /* 0x000000ffff047224 */ /* 0x000fe200078e0018 */
[----:B------:R-:W-:Y:S01]  /*94f0*/  MOV R5, R27 ;  /* 0x0000001b00057202 */ /* 0x000fe20000000f00 */
[----:B------:R-:W-:Y:S06]  /*9500*/  @!P0 BRA `(.L_x_205) ;  /* 0x0000000000288947 */ /* 0x000fec0003800000 */
[----:B------:R-:W2:Y:S02]  /*9510*/  LDC R5, c[0x0][0x8f4] ;  /* 0x00023d00ff057b82 */ /* 0x000ea40000000800 */
[----:B--2---:R-:W-:-:S05]  /*9520*/  IADD3 R5, P0, R24, R5, RZ ;  /* 0x0000000518057210 */ /* 0x004fca0007f1e0ff */
[----:B------:R-:W-:-:S04]  /*9530*/  IMAD.X R27, RZ, RZ, R27, P0 ;  /* 0x000000ffff1b7224 */ /* 0x000fc800000e061b */
[----:B------:R-:W-:-:S04]  /*9540*/  IMAD.WIDE.U32 R6, R27, R12, RZ ;  /* 0x0000000c1b067225 */ /* 0x000fc800078e00ff */
[----:B------:R-:W-:-:S04]  /*9550*/  IMAD.WIDE.U32 R6, P0, R5, R13, R6 ;  /* 0x0000000d05067225 */ /* 0x000fc80007800006 */
[----:B------:R-:W-:Y:S01]  /*9560*/  IMAD.WIDE.U32 R4, R5, R12, RZ ;  /* 0x0000000c05047225 */ /* 0x000fe200078e00ff */
[----:B------:R-:W-:-:S04]  /*9570*/  MOV R4, R7 ;  /* 0x0000000700047202 */ /* 0x000fc80000000f00 */
[----:B------:R-:W-:Y:S01]  /*9580*/  IADD3 RZ, P1, R5, R6, RZ ;  /* 0x0000000605ff7210 */ /* 0x000fe20007f3e0ff */
[----:B------:R-:W-:-:S04]  /*9590*/  IMAD.X R5, RZ, RZ, RZ, P0 ;  /* 0x000000ffff057224 */ /* 0x000fc800000e06ff */
[----:B------:R-:W-:-:S08]  /*95a0*/  IMAD.WIDE.U32.X R4, R27, R13, R4, P1 ;  /* 0x0000000d1b047225 */ /* 0x000fd000008e0404 */
.L_x_205:
[----:B------:R-:W-:Y:S02]  /*95b0*/  SHF.R.U64 R25, R4, R25, R5 ;  /* 0x0000001904197219 */ /* 0x000fe40000001205 */
[----:B------:R-:W-:Y:S02]  /*95c0*/  LOP3.LUT R23, R23, R8, RZ, 0xc0, !PT ;  /* 0x0000000817177212 */ /* 0x000fe400078ec0ff */
[----:B------:R-:W-:Y:S01]  /*95d0*/  LOP3.LUT R22, R22, R3, RZ, 0xc0, !PT ;  /* 0x0000000316167212 */ /* 0x000fe200078ec0ff */
[----:B------:R-:W-:Y:S01]  /*95e0*/  IMAD.MOV R4, RZ, RZ, -R25 ;  /* 0x000000ffff047224 */ /* 0x000fe200078e0a19 */
[----:B------:R-:W-:Y:S01]  /*95f0*/  MOV R6, R14 ;  /* 0x0000000e00067202 */ /* 0x000fe20000000f00 */
[----:B------:R-:W-:Y:S02]  /*9600*/  IMAD R23, R0, R25, R23 ;  /* 0x0000001900177224 */ /* 0x000fe400078e0217 */
[----:B----4-:R-:W-:Y:S02]  /*9610*/  IMAD R21, R4, R21, R24 ;  /* 0x0000001504157224 */ /* 0x010fe400078e0218 */
[----:B---3--:R-:W-:-:S02]  /*9620*/  IMAD R15, R23, R20, R15 ;  /* 0x00000014170f7224 */ /* 0x008fc400078e020f */
[----:B-1----:R-:W-:Y:S02]  /*9630*/  IMAD R18, R21, R18, R22 ;  /* 0x0000001215127224 */ /* 0x002fe400078e0216 */
[----:B------:R-:W-:-:S03]  /*9640*/  IMAD.MOV.U32 R4, RZ, RZ, 0x1 ;  /* 0x00000001ff047424 */ /* 0x000fc600078e00ff */
[----:B------:R-:W-:Y:S02]  /*9650*/  SEL R7, R18, R15, !P2 ;  /* 0x0000000f12077207 */ /* 0x000fe40005000000 */
[----:B------:R-:W-:-:S07]  /*9660*/  SEL R13, R15, R18, !P2 ;  /* 0x000000120f0d7207 */ /* 0x000fce0005000000 */
.L_x_203:
[----:B------:R-:W-:-:S13]  /*9670*/  LOP3.LUT P0, RZ, R4, 0xff, RZ, 0xc0, !PT ;  /* 0x000000ff04ff7812 */ /* 0x000fda000780c0ff */
[----:B------:R-:W-:Y:S05]  /*9680*/  @P0 BRA `(.L_x_206) ;  /* 0xffffffe800ec0947 */ /* 0x000fea000383ffff */
.L_x_150:
[----:B------:R-:W-:-:S13]  /*9690*/  ELECT P0, URZ, PT ;  /* 0x00000000003f782f */ /* 0x000fda0003800000 */
[----:B------:R-:W-:Y:S05]  /*96a0*/  @!P0 BRA `(.L_x_10) ;  /* 0x0000001000548947 */ /* 0x000fea0003800000 */
[----:B------:R-:W-:-:S04]  /*96b0*/  LOP3.LUT R19, R19, 0x2, RZ, 0xfc, !PT ;  /* 0x0000000213137812 */ /* 0x000fc800078efcff */
[----:B------:R-:W-:-:S13]  /*96c0*/  ISETP.NE.AND P1, PT, R19, 0x3, PT ;  /* 0x000000031300780c */ /* 0x000fda0003f25270 */
[----:B------:R-:W-:Y:S05]  /*96d0*/  @!P1 BRA `(.L_x_207) ;  /* 0x0000000000049947 */ /* 0x000fea0003800000 */
[----:B------:R-:W-:Y:S01]  /*96e0*/  BPT.TRAP 0x1 ;  /* 0x000000040000795c */ /* 0x000fe20000300000 */
.L_x_207:
[----:B-1----:R-:W-:Y:S01]  /*96f0*/  IMAD.U32 R3, RZ, RZ, UR37 ;  /* 0x00000025ff037e24 */ /* 0x002fe2000f8e00ff */
[----:B------:R-:W-:Y:S01]  /*9700*/  MOV R0, 0x400 ;  /* 0x0000040000007802 */ /* 0x000fe20000000f00 */
[----:B------:R-:W-:-:S03]  /*9710*/  IMAD.MOV.U32 R2, RZ, RZ, 0x1 ;  /* 0x00000001ff027424 */ /* 0x000fc600078e00ff */
[----:B------:R-:W-:Y:S02]  /*9720*/  LEA R0, R3, R0, 0x18 ;  /* 0x0000000003007211 */ /* 0x000fe400078ec0ff */
[----:B------:R-:W-:-:S04]  /*9730*/  SHF.L.U32 R3, R2, 0x1f, RZ ;  /* 0x0000001f02037819 */ /* 0x000fc800000006ff */
[----:B------:R-:W1:Y:S02]  /*9740*/  SYNCS.PHASECHK.TRANS64.TRYWAIT P0, [R0+URZ+0x60], R3 ;  /* 0x00006003000075a7 */ /* 0x000e64000800017f */
[----:B-1----:R-:W-:Y:S05]  /*9750*/  @!P0 BRA `(.L_x_208) ;  /* 0x0000001400d88947 */ /* 0x002fea0003800000 */
.L_x_250:
[----:B------:R-:W-:Y:S05]  /*9760*/  @!P1 BRA `(.L_x_209) ;  /* 0x0000000000049947 */ /* 0x000fea0003800000 */
[----:B------:R-:W-:Y:S01]  /*9770*/  BPT.TRAP 0x1 ;  /* 0x000000040000795c */ /* 0x000fe20000300000 */
.L_x_209:
[----:B------:R-:W1:Y:S02]  /*9780*/  SYNCS.PHASECHK.TRANS64.TRYWAIT P0, [R0+URZ+0x68], R3 ;  /* 0x00006803000075a7 */ /* 0x000e64000800017f */
[----:B-1----:R-:W-:Y:S05]  /*9790*/  @!P0 BRA `(.L_x_210) ;  /* 0x0000001400dc8947 */ /* 0x002fea0003800000 */
.L_x_251:
[----:B------:R-:W-:Y:S05]  /*97a0*/  @!P1 BRA `(.L_x_211) ;  /* 0x0000000000049947 */ /* 0x000fea0003800000 */
[----:B------:R-:W-:Y:S01]  /*97b0*/  BPT.TRAP 0x1 ;  /* 0x000000040000795c */ /* 0x000fe20000300000 */
.L_x_211:
[----:B------:R-:W1:Y:S02]  /*97c0*/  SYNCS.PHASECHK.TRANS64.TRYWAIT P0, [R0+URZ+0x70], R3 ;  /* 0x00007003000075a7 */ /* 0x000e64000800017f */
[----:B-1----:R-:W-:Y:S05]  /*97d0*/  @!P0 BRA `(.L_x_212) ;  /* 0x0000001400e08947 */ /* 0x002fea0003800000 */
.L_x_252:
[----:B------:R-:W-:Y:S05]  /*97e0*/  @!P1 BRA `(.L_x_213) ;  /* 0x0000000000049947 */ /* 0x000fea0003800000 */
[----:B------:R-:W-:Y:S01]  /*97f0*/  BPT.TRAP 0x1 ;  /* 0x000000040000795c */ /* 0x000fe20000300000 */
.L_x_213:
[----:B------:R-:W-:-:S04]  /*9800*/  MOV R3, 0x1 ;  /* 0x0000000100037802 */ /* 0x000fc80000000f00 */
[----:B------:R-:W-:-:S07]  /*9810*/  SHF.L.U32 R3, R3, 0x1f, RZ ;  /* 0x0000001f03037819 */ /* 0x000fce00000006ff */
.L_x_214:
[----:B------:R1:W1:Y:S02]  /*9820*/  SYNCS.PHASECHK.TRANS64.TRYWAIT P0, [R0+URZ+0x78], R3 ;  /* 0x00007803000075a7 */ /* 0x000264000800017f */
[----:B-1----:R-:W-:Y:S05]  /*9830*/  @!P0 NANOSLEEP.SYNCS 0x989680 ;  /* 0x009896800000895d */ /* 0x002fea0003900000 */
[----:B------:R-:W1:Y:S02]  /*9840*/  @!P0 SYNCS.PHASECHK.TRANS64 P0, [R0+URZ+0x78], R3 ;  /* 0x00007803000085a7 */ /* 0x000e64000800007f */
[----:B-1----:R-:W-:Y:S05]  /*9850*/  @P0 BRA `(.L_x_10) ;  /* 0x0000000c00e80947 */ /* 0x002fea0003800000 */
[----:B------:R-:W-:Y:S05]  /*9860*/  BRA `(.L_x_214) ;  /* 0xfffffffc00ec7947 */ /* 0x000fea000383ffff */
.L_x_145:
[----:B------:R-:W-:Y:S01]  /*9870*/  LOP3.LUT P0, RZ, R10, 0xff, RZ, 0xc0, !PT ;  /* 0x000000ff0aff7812 */ /* 0x000fe2000780c0ff */
[----:B------:R-:W-:Y:S02]  /*9880*/  IMAD.MOV.U32 R3, RZ, RZ, 0x1 ;  /* 0x00000001ff037424 */ /* 0x000fe400078e00ff */
[----:B------:R-:W-:-:S10]  /*9890*/  IMAD.MOV.U32 R0, RZ, RZ, RZ ;  /* 0x000000ffff007224 */ /* 0x000fd400078e00ff */
[----:B------:R-:W-:Y:S05]  /*98a0*/  @!P0 BRA `(.L_x_215) ;  /* 0x0000000c00208947 */ /* 0x000fea0003800000 */
[----:B------:R-:W1:Y:S01]  /*98b0*/  LDC R0, c[0x0][0x28c] ;  /* 0x0000a300ff007b82 */ /* 0x000e620000000800 */
[C---:B------:R-:W-:Y:S01]  /*98c0*/  LOP3.LUT P2, RZ, R18.reuse, 0x7f, RZ, 0xc0, !PT ;  /* 0x0000007f12ff7812 */ /* 0x040fe2000784c0ff */
[----:B------:R-:W-:Y:S01]  /*98d0*/  ULDC UR5, c[0x0][0x900] ;  /* 0x0002400000057ab9 */ /* 0x000fe20000000800 */
[----:B------:R-:W-:Y:S01]  /*98e0*/  LOP3.LUT P0, RZ, R18, 0x1f, RZ, 0xc0, !PT ;  /* 0x0000001f12ff7812 */ /* 0x000fe2000780c0ff */
[----:B------:R-:W-:Y:S01]  /*98f0*/  UMOV UR6, 0xffffffff ;  /* 0xffffffff00067882 */ /* 0x000fe20000000000 */
[----:B------:R-:W-:Y:S01]  /*9900*/  BSSY B0, `(.L_x_215) ;  /* 0x00000c2000007945 */ /* 0x000fe20003800000 */
[----:B------:R-:W-:Y:S01]  /*9910*/  USHF.L.U32 UR6, UR6, UR5, URZ ;  /* 0x0000000506067299 */ /* 0x000fe2000800063f */
[----:B------:R-:W-:Y:S01]  /*9920*/  IMAD.MOV.U32 R10, RZ, RZ, 0x1 ;  /* 0x00000001ff0a7424 */ /* 0x000fe200078e00ff */
[----:B------:R-:W-:Y:S01]  /*9930*/  LOP3.LUT R18, R22, 0x2, RZ, 0xfc, !PT ;  /* 0x0000000216127812 */ /* 0x000fe200078efcff */
[----:B------:R-:W-:Y:S01]  /*9940*/  ULDC UR4, c[0x0][0x8a8] ;  /* 0x00022a0000047ab9 */ /* 0x000fe20000000800 */
[----:B------:R-:W-:Y:S01]  /*9950*/  PLOP3.LUT P0, PT, P0, P2, PT, 0x8a, 0x0 ;  /* 0x000000000000781c */ /* 0x000fe20000705172 */
[----:B------:R-:W-:Y:S01]  /*9960*/  UMOV UR7, 0x1 ;  /* 0x0000000100077882 */ /* 0x000fe20000000000 */
[----:B------:R-:W-:-:S02]  /*9970*/  UIADD3 UR15, UR4, -0x1, URZ ;  /* 0xffffffff040f7890 */ /* 0x000fc4000fffe03f */
[----:B------:R-:W-:Y:S02]  /*9980*/  USHF.L.U32 UR17, UR7, UR5, URZ ;  /* 0x0000000507117299 */ /* 0x000fe4000800063f */
[----:B------:R-:W-:Y:S01]  /*9990*/  ULOP3.LUT UR16, URZ, UR6, URZ, 0x33, !UPT ;  /* 0x000000063f107292 */ /* 0x000fe2000f8e333f */
[----:B------:R-:W-:Y:S01]  /*99a0*/  ULDC.64 UR20, c[0x0][0x198] ;  /* 0x0000660000147ab9 */ /* 0x000fe20000000a00 */
[----:B-1----:R-:W-:-:S04]  /*99b0*/  IADD3 R0, R0, 0x3f, RZ ;  /* 0x0000003f00007810 */ /* 0x002fc80007ffe0ff */
[----:B------:R-:W-:-:S04]  /*99c0*/  SHF.R.S32.HI R3, RZ, 0x1f, R0 ;  /* 0x0000001fff037819 */ /* 0x000fc80000011400 */
[----:B------:R-:W-:Y:S02]  /*99d0*/  LEA.HI R3, R3, R0, RZ, 0x6 ;  /* 0x0000000003037211 */ /* 0x000fe400078f30ff */
[----:B------:R-:W-:Y:S02]  /*99e0*/  MOV R0, RZ ;  /* 0x000000ff00007202 */ /* 0x000fe40000000f00 */
[----:B------:R-:W-:Y:S01]  /*99f0*/  SHF.R.S32.HI R11, RZ, 0x6, R3 ;  /* 0x00000006ff0b7819 */ /* 0x000fe20000011403 */
[----:B------:R-:W-:-:S04]  /*9a00*/  IMAD.MOV.U32 R3, RZ, RZ, 0x1 ;  /* 0x00000001ff037424 */ /* 0x000fc800078e00ff */
[----:B------:R-:W-:-:S07]  /*9a10*/  VIADD R12, R11, 0x1 ;  /* 0x000000010b0c7836 */ /* 0x000fce0000000000 */
.L_x_227:
[----:B------:R-:W-:-:S03]  /*9a20*/  UMOV UR4, 0xffffffff ;  /* 0xffffffff00047882 */ /* 0x000fc60000000000 */
[----:B------:R-:W-:Y:S05]  /*9a30*/  BRA.DIV UR4, `(.L_x_216) ;  /* 0x00000016045c7947 */ /* 0x000fea000b800000 */
[----:B------:R-:W-:-:S13]  /*9a40*/  ELECT P6, URZ, PT ;  /* 0x00000000003f782f */ /* 0x000fda00038c0000 */
.L_x_255:
[----:B------:R-:W1:Y:S01]  /*9a50*/  LDC R4, c[0x0][0x28c] ;  /* 0x0000a300ff047b82 */ /* 0x000e620000000800 */
[----:B------:R-:W-:Y:S01]  /*9a60*/  BSSY B1, `(.L_x_217) ;  /* 0x0000037000017945 */ /* 0x000fe20003800000 */
[----:B-1----:R-:W-:-:S13]  /*9a70*/  ISETP.LT.OR P6, PT, R4, 0x1, !P6 ;  /* 0x000000010400780c */ /* 0x002fda00077c1670 */
[----:B------:R-:W-:Y:S05]  /*9a80*/  @P6 BRA `(.L_x_218) ;  /* 0x0000000000d06947 */ /* 0x000fea0003800000 */
[----:B------:R-:W-:Y:S01]  /*9a90*/  IMAD.SHL.U32 R14, R7, 0x80, RZ ;  /* 0x00000080070e7824 */ /* 0x000fe200078e00ff */
[----:B------:R-:W-:Y:S01]  /*9aa0*/  SHF.L.U32 R13, R13, 0x8, RZ ;  /* 0x000000080d0d7819 */ /* 0x000fe200000006ff */
[----:B------:R-:W-:Y:S01]  /*9ab0*/  IMAD.MOV.U32 R19, RZ, RZ, RZ ;  /* 0x000000ffff137224 */ /* 0x000fe200078e00ff */
[----:B------:R-:W-:Y:S01]  /*9ac0*/  MOV R5, R3 ;  /* 0x0000000300057202 */ /* 0x000fe20000000f00 */
[----:B------:R-:W-:Y:S02]  /*9ad0*/  IMAD.MOV.U32 R4, RZ, RZ, R12 ;  /* 0x000000ffff047224 */ /* 0x000fe400078e000c */
[----:B------:R-:W-:-:S07]  /*9ae0*/  IMAD.MOV.U32 R7, RZ, RZ, R0 ;  /* 0x000000ffff077224 */ /* 0x000fce00078e0000 */
.L_x_222:
[----:B------:R-:W1:Y:S01]  /*9af0*/  S2R R9, SR_CgaCtaId ;  /* 0x0000000000097919 */ /* 0x000e620000008800 */
[----:B------:R-:W-:-:S04]  /*9b00*/  MOV R8, 0x400 ;  /* 0x0000040000087802 */ /* 0x000fc80000000f00 */
[----:B-1----:R-:W-:Y:S02]  /*9b10*/  LEA R20, R9, R8, 0x18 ;  /* 0x0000000809147211 */ /* 0x002fe400078ec0ff */
[----:B------:R-:W-:Y:S01]  /*9b20*/  SHF.L.U32 R8, R5, 0x1f, RZ ;  /* 0x0000001f05087819 */ /* 0x000fe200000006ff */
[----:B------:R-:W1:Y:S02]  /*9b30*/  @!P2 LDC R9, c[0x0][0x500] ;  /* 0x00014000ff09ab82 */ /* 0x000e640000000800 */
[----:B------:R-:W-:-:S04]  /*9b40*/  IMAD R15, R7, 0x8, R20 ;  /* 0x00000008070f7824 */ /* 0x000fc800078e0214 */
[----:B------:R-:W2:Y:S02]  /*9b50*/  SYNCS.PHASECHK.TRANS64.TRYWAIT P1, [R15+URZ+0x20], R8 ;  /* 0x000020080f0075a7 */ /* 0x000ea4000802017f */
[----:B--2---:R-:W-:Y:S05]  /*9b60*/  @!P1 BRA `(.L_x_219) ;  /* 0x0000001400309947 */ /* 0x004fea0003800000 */
.L_x_256:
[----:B--2---:R-:W-:Y:S01]  /*9b70*/  PRMT R8, R18, 0x9910, RZ ;  /* 0x0000991012087816 */ /* 0x004fe200000000ff */
[----:B-1----:R1:W-:Y:S03]  /*9b80*/  @!P2 SYNCS.ARRIVE.TRANS64 RZ, [R15+URZ], R9 ;  /* 0x000000090fffa9a7 */ /* 0x0023e6000800003f */
[----:B------:R-:W-:-:S13]  /*9b90*/  ISETP.NE.AND P1, PT, R8, 0x2, PT ;  /* 0x000000020800780c */ /* 0x000fda0003f25270 */
[----:B-1----:R-:W-:Y:S05]  /*9ba0*/  @P1 BRA `(.L_x_220) ;  /* 0x0000000000041947 */ /* 0x002fea0003800000 */
[----:B------:R-:W-:Y:S01]  /*9bb0*/  BPT.TRAP 0x1 ;  /* 0x000000040000795c */ /* 0x000fe20000300000 */
.L_x_220:
[----:B------:R-:W-:Y:S05]  /*9bc0*/  @P0 BRA `(.L_x_221) ;  /* 0x0000000000040947 */ /* 0x000fea0003800000 */
[----:B------:R-:W-:Y:S01]  /*9bd0*/  BPT.TRAP 0x1 ;  /* 0x000000040000795c */ /* 0x000fe20000300000 */
.L_x_221:
[C---:B------:R-:W-:Y:S01]  /*9be0*/  LEA R8, R7.reuse, R20, 0xf ;  /* 0x0000001407087211 */ /* 0x040fe200078e78ff */
[----:B------:R-:W-:Y:S01]  /*9bf0*/  IMAD R20, R7, 0x4000, R20 ;  /* 0x0000400007147824 */ /* 0x000fe200078e0214 */
[----:B------:R-:W-:Y:S01]  /*9c00*/  R2UR UR9, R15 ;  /* 0x000000000f0972ca */ /* 0x000fe200000e0000 */
[----:B------:R-:W-:Y:S01]  /*9c10*/  UIADD3 UR4, UP0, UR20, 0xf0, URZ ;  /* 0x000000f014047890 */ /* 0x000fe2000ff1e03f */
[----:B------:R-:W-:Y:S01]  /*9c20*/  R2UR UR5, R8 ;  /* 0x00000000080572ca */ /* 0x000fe200000e0000 */
[----:B------:R-:W-:Y:S01]  /*9c30*/  UIADD3 UR22, UP1, UR20, 0x1f0, URZ ;  /* 0x000001f014167890 */ /* 0x000fe2000ff3e03f */
[----:B------:R-:W-:Y:S01]  /*9c40*/  R2UR UR8, R20 ;  /* 0x00000000140872ca */ /* 0x000fe200000e0000 */
[----:B------:R-:W-:Y:S01]  /*9c50*/  VIADD R7, R7, 0x1 ;  /* 0x0000000107077836 */ /* 0x000fe20000000000 */
[----:B------:R-:W-:Y:S01]  /*9c60*/  R2UR UR11, R13 ;  /* 0x000000000d0b72ca */ /* 0x000fe200000e0000 */
[----:B------:R-:W-:Y:S01]  /*9c70*/  UIADD3.X UR23, URZ, UR21, URZ, UP1, !UPT ;  /* 0x000000153f177290 */ /* 0x000fe20008ffe43f */
[C---:B------:R-:W-:Y:S01]  /*9c80*/  R2UR UR10, R19.reuse ;  /* 0x00000000130a72ca */ /* 0x040fe200000e0000 */
[----:B------:R-:W-:Y:S01]  /*9c90*/  UMOV UR6, 0x0 ;  /* 0x0000000000067882 */ /* 0x000fe20000000000 */
[----:B------:R-:W-:Y:S01]  /*9ca0*/  R2UR UR12, R6 ;  /* 0x00000000060c72ca */ /* 0x000fe200000e0000 */
[----:B------:R-:W-:Y:S01]  /*9cb0*/  UMOV UR7, 0x10000000 ;  /* 0x1000000000077882 */ /* 0x000fe20000000000 */
[----:B------:R-:W-:Y:S01]  /*9cc0*/  IADD3 R4, R4, -0x1, RZ ;  /* 0xffffffff04047810 */ /* 0x000fe20007ffe0ff */
[----:B------:R-:W-:Y:S01]  /*9cd0*/  VIADD R19, R19, 0x40 ;  /* 0x0000004013137836 */ /* 0x000fe20000000000 */
[----:B------:R-:W-:Y:S01]  /*9ce0*/  R2UR UR18, R14 ;  /* 0x000000000e1272ca */ /* 0x000fe200000e0000 */
[----:B------:R-:W-:Y:S01]  /*9cf0*/  UIADD3 UR13, UR5, 0x8400, URZ ;  /* 0x00008400050d7890 */ /* 0x000fe2000fffe03f */
[----:B------:R-:W-:Y:S01]  /*9d00*/  ISETP.GT.AND P3, PT, R4, 0x1, PT ;  /* 0x000000010400780c */ /* 0x000fe20003f64270 */
[----:B------:R-:W-:Y:S01]  /*9d10*/  UIADD3.X UR5, URZ, UR21, URZ, UP0, !UPT ;  /* 0x000000153f057290 */ /* 0x000fe200087fe43f */
[----:B------:R-:W-:Y:S01]  /*9d20*/  ISETP.NE.AND P1, PT, R7, 0x4, PT ;  /* 0x000000040700780c */ /* 0x000fe20003f25270 */
[----:B------:R-:W-:-:S03]  /*9d30*/  UIADD3 UR14, UR8, 0x28400, URZ ;  /* 0x00028400080e7890 */ /* 0x000fc6000fffe03f */
[----:B------:R-:W-:Y:S01]  /*9d40*/  UMOV UR8, UR13 ;  /* 0x0000000d00087c82 */ /* 0x000fe20008000000 */
[----:B------:R-:W-:Y:S02]  /*9d50*/  SEL R8, RZ, 0x1, P1 ;  /* 0x00000001ff087807 */ /* 0x000fe40000800000 */
[----:B------:R-:W-:Y:S01]  /*9d60*/  SEL R7, R7, RZ, P1 ;  /* 0x000000ff07077207 */ /* 0x000fe20000800000 */
[----:B------:R1:W-:Y:S01]  /*9d70*/  UTMALDG.3D [UR8], [UR4], desc[UR6] ;  /* 0x00000608040075b4 */ /* 0x0003e20008011000 */
[----:B------:R-:W-:Y:S01]  /*9d80*/  LOP3.LUT R5, R5, R8, RZ, 0x3c, !PT ;  /* 0x0000000805057212 */ /* 0x000fe200078e3cff */
[----:B-1----:R-:W-:Y:S01]  /*9d90*/  UMOV UR8, UR14 ;  /* 0x0000000e00087c82 */ /* 0x002fe20008000000 */
[----:B------:R-:W-:Y:S02]  /*9da0*/  UMOV UR11, UR18 ;  /* 0x00000012000b7c82 */ /* 0x000fe40008000000 */
[----:B------:R1:W-:Y:S02]  /*9db0*/  UTMALDG.3D [UR8], [UR22], desc[UR6] ;  /* 0x00000608160075b4 */ /* 0x0003e40008011000 */
[----:B-1----:R-:W-:Y:S05]  /*9dc0*/  @P3 BRA `(.L_x_222) ;  /* 0xfffffffc00483947 */ /* 0x002fea000383ffff */
.L_x_218:
[----:B------:R-:W-:Y:S05]  /*9dd0*/  BSYNC B1 ;  /* 0x0000000000017941 */ /* 0x000fea0003800000 */
.L_x_217:
[----:B------:R-:W-:Y:S01]  /*9de0*/  LOP3.LUT P3, RZ, R10, 0xff, RZ, 0xc0, !PT ;  /* 0x000000ff0aff7812 */ /* 0x000fe2000786c0ff */
[----:B------:R-:W-:Y:S01]  /*9df0*/  IMAD.IADD R0, R11, 0x1, R0 ;  /* 0x000000010b007824 */ /* 0x000fe200078e0200 */
[----:B------:R-:W-:Y:S01]  /*9e00*/  IADD3 R16, P4, R16, UR40, RZ ;  /* 0x0000002810107c10 */ /* 0x000fe2000ff9e0ff */
[----:B------:R-:W-:Y:S01]  /*9e10*/  ULDC.64 UR4, c[0x0][0x8f8] ;  /* 0x00023e0000047ab9 */ /* 0x000fe20000000a00 */
[----:B------:R-:W-:Y:S01]  /*9e20*/  BSSY B1, `(.L_x_223) ;  /* 0x000006d000017945 */ /* 0x000fe20003800000 */
[----:B------:R-:W-:Y:S01]  /*9e30*/  MOV R13, 0xffffffff ;  /* 0xffffffff000d7802 */ /* 0x000fe20000000f00 */
[----:B------:R-:W-:Y:S01]  /*9e40*/  IMAD.MOV.U32 R7, RZ, RZ, -0x1 ;  /* 0xffffffffff077424 */ /* 0x000fe200078e00ff */
[----:B------:R-:W-:Y:S02]  /*9e50*/  SHF.R.U32.HI R4, RZ, 0x2, R0 ;  /* 0x00000002ff047819 */ /* 0x000fe40000011600 */
[----:B------:R-:W-:Y:S02]  /*9e60*/  ISETP.GT.U32.AND P1, PT, R0, 0x3, PT ;  /* 0x000000030000780c */ /* 0x000fe40003f24070 */
[----:B------:R-:W-:-:S02]  /*9e70*/  LOP3.LUT R4, R4, 0x1, RZ, 0xc0, !PT ;  /* 0x0000000104047812 */ /* 0x000fc400078ec0ff */
[----:B------:R-:W1:Y:S01]  /*9e80*/  @P3 S2R R6, SR_CgaCtaId ;  /* 0x0000000000063919 */ /* 0x000e620000008800 */
[----:B------:R-:W-:Y:S02]  /*9e90*/  @P3 MOV R5, 0x400 ;  /* 0x0000040000053802 */ /* 0x000fe40000000f00 */
[----:B------:R-:W-:Y:S02]  /*9ea0*/  ISETP.LT.U32.AND P1, PT, R11, 0x4, P1 ;  /* 0x000000040b00780c */ /* 0x000fe40000f21070 */
[----:B------:R-:W-:Y:S02]  /*9eb0*/  IADD3.X R17, R17, UR38, RZ, P4, !PT ;  /* 0x0000002611117c10 */ /* 0x000fe4000a7fe4ff */
[----:B------:R-:W-:Y:S02]  /*9ec0*/  ISETP.GE.U32.AND P4, PT, R16, UR4, PT ;  /* 0x0000000410007c0c */ /* 0x000fe4000bf86070 */
[----:B------:R-:W-:Y:S02]  /*9ed0*/  LOP3.LUT R0, R0, 0x3, RZ, 0xc0, !PT ;  /* 0x0000000300007812 */ /* 0x000fe400078ec0ff */
[----:B------:R-:W-:-:S02]  /*9ee0*/  PRMT R10, RZ, 0x7610, R10 ;  /* 0x00007610ff0a7816 */ /* 0x000fc4000000000a */
[----:B-1----:R-:W-:Y:S01]  /*9ef0*/  @P3 LEA R5, R6, R5, 0x18 ;  /* 0x0000000506053211 */ /* 0x002fe200078ec0ff */
[----:B------:R-:W-:-:S03]  /*9f00*/  IMAD.MOV.U32 R6, RZ, RZ, -0x1 ;  /* 0xffffffffff067424 */ /* 0x000fc600078e00ff */
[----:B------:R1:W-:Y:S01]  /*9f10*/  @P3 SYNCS.ARRIVE.TRANS64.A1T0 RZ, [R5+URZ+0x88], RZ ;  /* 0x000088ff05ff39a7 */ /* 0x0003e2000810003f */
[----:B------:R-:W-:Y:S02]  /*9f20*/  ISETP.NE.U32.AND P3, PT, R4, 0x1, PT ;  /* 0x000000010400780c */ /* 0x000fe40003f65070 */
[----:B------:R-:W-:Y:S02]  /*9f30*/  SEL R4, RZ, 0x1, !P1 ;  /* 0x00000001ff047807 */ /* 0x000fe40004800000 */
[----:B------:R-:W-:Y:S02]  /*9f40*/  ISETP.GE.U32.AND.EX P1, PT, R17, UR5, PT, P4 ;  /* 0x0000000511007c0c */ /* 0x000fe4000bf26140 */
[----:B------:R-:W-:-:S04]  /*9f50*/  ISETP.GT.U32.AND P3, PT, R11, 0x3, !P3 ;  /* 0x000000030b00780c */ /* 0x000fc80005f64070 */
[----:B-1----:R-:W-:-:S04]  /*9f60*/  SEL R5, RZ, 0x1, !P3 ;  /* 0x00000001ff057807 */ /* 0x002fc80005800000 */
[--C-:B------:R-:W-:Y:S02]  /*9f70*/  LOP3.LUT R3, R5, R3, R4.reuse, 0x96, !PT ;  /* 0x0000000305037212 */ /* 0x100fe400078e9604 */
[----:B------:R-:W-:Y:S01]  /*9f80*/  PRMT R4, RZ, 0x7610, R4 ;  /* 0x00007610ff047816 */ /* 0x000fe20000000004 */
[----:B------:R-:W-:Y:S06]  /*9f90*/  @P1 BRA `(.L_x_224) ;  /* 0x0000000400541947 */ /* 0x000fec0003800000 */
[----:B------:R-:W-:Y:S01]  /*9fa0*/  ULDC.64 UR4, c[0x0][0x8d0] ;  /* 0x0002340000047ab9 */ /* 0x000fe20000000a00 */
[----:B------:R-:W1:Y:S01]  /*9fb0*/  S2R R14, SR_CTAID.X ;  /* 0x00000000000e7919 */ /* 0x000e620000002500 */
[----:B------:R-:W-:Y:S01]  /*9fc0*/  ISETP.NE.U32.AND P1, PT, RZ, UR4, PT ;  /* 0x00000004ff007c0c */ /* 0x000fe2000bf25070 */
[----:B------:R-:W-:Y:S01]  /*9fd0*/  ULDC UR7, c[0x0][0x8d8] ;  /* 0x0002360000077ab9 */ /* 0x000fe20000000800 */
[----:B------:R-:W-:Y:S01]  /*9fe0*/  MOV R4, R16 ;  /* 0x0000001000047202 */ /* 0x000fe20000000f00 */
[----:B------:R-:W2:Y:S01]  /*9ff0*/  S2R R13, SR_CTAID.Y ;  /* 0x00000000000d7919 */ /* 0x000ea20000002600 */
[----:B------:R-:W-:Y:S01]  /*a000*/  ISETP.NE.AND.EX P1, PT, RZ, UR5, PT, P1 ;  /* 0x00000005ff007c0c */ /* 0x000fe2000bf25310 */
[----:B------:R-:W-:-:S12]  /*a010*/  IMAD.MOV.U32 R5, RZ, RZ, R17 ;  /* 0x000000ffff057224 */ /* 0x000fd800078e0011 */
[----:B------:R-:W-:Y:S05]  /*a020*/  @!P1 BRA `(.L_x_225) ;  /* 0x0000000000289947 */ /* 0x000fea0003800000 */
[----:B------:R-:W-:Y:S02]  /*a030*/  ULDC UR6, c[0x0][0x8dc] ;  /* 0x0002370000067ab9 */ /* 0x000fe40000000800 */
[----:B------:R-:W-:-:S05]  /*a040*/  IADD3 R9, P1, R16, UR6, RZ ;  /* 0x0000000610097c10 */ /* 0x000fca000ff3e0ff */
[----:B------:R-:W-:-:S04]  /*a050*/  IMAD.X R15, RZ, RZ, R17, P1 ;  /* 0x000000ffff0f7224 */ /* 0x000fc800008e0611 */
[----:B------:R-:W-:-:S04]  /*a060*/  IMAD.WIDE.U32 R6, R15, UR4, RZ ;  /* 0x000000040f067c25 */ /* 0x000fc8000f8e00ff */
[----:B------:R-:W-:-:S04]  /*a070*/  IMAD.WIDE.U32 R6, P1, R9, UR5, R6 ;  /* 0x0000000509067c25 */ /* 0x000fc8000f820006 */
[----:B------:R-:W-:Y:S01]  /*a080*/  IMAD.WIDE.U32 R8, R9, UR4, RZ ;  /* 0x0000000409087c25 */ /* 0x000fe2000f8e00ff */
[----:B------:R-:W-:-:S03]  /*a090*/  IADD3.X R5, RZ, RZ, RZ, P1, !PT ;  /* 0x000000ffff057210 */ /* 0x000fc60000ffe4ff */
[----:B------:R-:W-:Y:S01]  /*a0a0*/  IMAD.MOV.U32 R4, RZ, RZ, R7 ;  /* 0x000000ffff047224 */ /* 0x000fe200078e0007 */
[----:B------:R-:W-:-:S05]  /*a0b0*/  IADD3 RZ, P1, R9, R6, RZ ;  /* 0x0000000609ff7210 */ /* 0x000fca0007f3e0ff */
[----:B------:R-:W-:-:S08]  /*a0c0*/  IMAD.WIDE.U32.X R4, R15, UR5, R4, P1 ;  /* 0x000000050f047c25 */ /* 0x000fd000088e0404 */
.L_x_225:
[--C-:B------:R-:W-:Y:S01]  /*a0d0*/  SHF.R.U64 R8, R4, UR7, R5.reuse ;  /* 0x0000000704087c19 */ /* 0x100fe20008001205 */
[----:B------:R-:W-:Y:S01]  /*a0e0*/  ULDC.64 UR4, c[0x0][0x8c8] ;  /* 0x0002320000047ab9 */ /* 0x000fe20000000a00 */
[----:B------:R-:W-:Y:S01]  /*a0f0*/  SHF.R.U32.HI R4, RZ, UR7, R5 ;  /* 0x00000007ff047c19 */ /* 0x000fe20008011605 */
[----:B------:R-:W3:Y:S01]  /*a100*/  LDC R25, c[0x0][0x144] ;  /* 0x00005100ff197b82 */ /* 0x000ee20000000800 */
[----:B------:R-:W-:Y:S01]  /*a110*/  IADD3 R7, P1, RZ, -R8, RZ ;  /* 0x80000008ff077210 */ /* 0x000fe20007f3e0ff */
[----:B------:R-:W-:Y:S01]  /*a120*/  ULDC.64 UR8, c[0x0][0x8e8] ;  /* 0x00023a0000087ab9 */ /* 0x000fe20000000a00 */
[----:B-1----:R-:W-:Y:S01]  /*a130*/  I2FP.F32.U32 R9, R14 ;  /* 0x0000000e00097245 */ /* 0x002fe20000201000 */
[----:B------:R-:W-:Y:S02]  /*a140*/  ULDC UR6, c[0x0][0x8b0] ;  /* 0x00022c0000067ab9 */ /* 0x000fe40000000800 */
[----:B------:R-:W-:Y:S01]  /*a150*/  IMAD.X R4, RZ, RZ, ~R4, P1 ;  /* 0x000000ffff047224 */ /* 0x000fe200008e0e04 */
[----:B------:R-:W-:Y:S01]  /*a160*/  ISETP.NE.U32.AND P1, PT, RZ, UR8, PT ;  /* 0x00000008ff007c0c */ /* 0x000fe2000bf25070 */
[----:B------:R-:W1:Y:S02]  /*a170*/  LDC R20, c[0x0][0x148] ;  /* 0x00005200ff147b82 */ /* 0x000e640000000800 */
[----:B------:R-:W-:Y:S01]  /*a180*/  IMAD R6, R4, UR4, RZ ;  /* 0x0000000404067c24 */ /* 0x000fe2000f8e02ff */
[----:B------:R-:W-:Y:S01]  /*a190*/  ISETP.NE.AND.EX P1, PT, RZ, UR9, PT, P1 ;  /* 0x00000009ff007c0c */ /* 0x000fe2000bf25310 */
[----:B------:R-:W-:Y:S01]  /*a1a0*/  IMAD.WIDE.U32 R4, R7, UR4, R16 ;  /* 0x0000000407047c25 */ /* 0x000fe2000f8e0010 */
[----:B------:R-:W-:-:S03]  /*a1b0*/  ULDC UR4, c[0x0][0x150] ;  /* 0x0000540000047ab9 */ /* 0x000fc60000000800 */
[----:B------:R-:W-:Y:S02]  /*a1c0*/  IMAD R7, R7, UR5, R6 ;  /* 0x0000000507077c24 */ /* 0x000fe4000f8e0206 */
[----:B------:R-:W-:Y:S01]  /*a1d0*/  FMUL R6, R9, UR4 ;  /* 0x0000000409067c20 */ /* 0x000fe20008400000 */
[----:B------:R-:W-:Y:S01]  /*a1e0*/  ULDC UR4, c[0x0][0x8c0] ;  /* 0x0002300000047ab9 */ /* 0x000fe20000000800 */
[----:B------:R-:W-:Y:S01]  /*a1f0*/  ULDC UR5, c[0x0][0x154] ;  /* 0x0000550000057ab9 */ /* 0x000fe20000000800 */
[----:B------:R-:W-:-:S03]  /*a200*/  IADD3 R5, R5, R7, RZ ;  /* 0x0000000705057210 */ /* 0x000fc60007ffe0ff */
[----:B------:R-:W4:Y:S01]  /*a210*/  F2I.U32.TRUNC.NTZ R6, R6 ;  /* 0x0000000600067305 */ /* 0x000f22000020f000 */
[----:B------:R-:W-:Y:S02]  /*a220*/  SHF.R.U64 R9, R4, UR4, R5 ;  /* 0x0000000404097c19 */ /* 0x000fe40008001205 */
[----:B--2---:R-:W-:-:S05]  /*a230*/  I2FP.F32.U32 R4, R13 ;  /* 0x0000000d00047245 */ /* 0x004fca0000201000 */
[----:B------:R-:W-:Y:S01]  /*a240*/  FMUL R21, R4, UR5 ;  /* 0x0000000504157c20 */ /* 0x000fe20008400000 */
[----:B------:R-:W-:Y:S01]  /*a250*/  SHF.R.U32.HI R4, RZ, UR4, R5 ;  /* 0x00000004ff047c19 */ /* 0x000fe20008011605 */
[----:B------:R-:W-:-:S03]  /*a260*/  ULDC UR4, c[0x0][0x900] ;  /* 0x0002400000047ab9 */ /* 0x000fc60000000800 */
[--C-:B------:R-:W-:Y:S01]  /*a270*/  SHF.R.U64 R19, R9, UR6, R4.reuse ;  /* 0x0000000609137c19 */ /* 0x100fe20008001204 */
[----:B------:R-:W2:Y:S01]  /*a280*/  F2I.U32.TRUNC.NTZ R21, R21 ;  /* 0x0000001500157305 */ /* 0x000ea2000020f000 */
[----:B------:R-:W-:Y:S01]  /*a290*/  SHF.R.U32.HI R4, RZ, UR6, R4 ;  /* 0x00000006ff047c19 */ /* 0x000fe20008011604 */
[----:B----4-:R-:W-:-:S03]  /*a2a0*/  IMAD.MOV R6, RZ, RZ, -R6 ;  /* 0x000000ffff067224 */ /* 0x010fc600078e0a06 */
[----:B------:R-:W-:Y:S01]  /*a2b0*/  SHF.R.U64 R15, R19, UR4, R4 ;  /* 0x00000004130f7c19 */ /* 0x000fe20008001204 */
[----:B---3--:R-:W-:Y:S01]  /*a2c0*/  IMAD R14, R25, R6, R14 ;  /* 0x00000006190e7224 */ /* 0x008fe200078e020e */
[----:B------:R-:W-:-:S03]  /*a2d0*/  SHF.R.U32.HI R23, RZ, UR4, R4 ;  /* 0x00000004ff177c19 */ /* 0x000fc60008011604 */
[----:B------:R-:W-:Y:S01]  /*a2e0*/  IMAD.MOV.U32 R4, RZ, RZ, R15 ;  /* 0x000000ffff047224 */ /* 0x000fe200078e000f */
[----:B------:R-:W-:Y:S01]  /*a2f0*/  MOV R5, R23 ;  /* 0x0000001700057202 */ /* 0x000fe20000000f00 */
[----:B--2---:R-:W-:Y:S06]  /*a300*/  @!P1 BRA `(.L_x_226) ;  /* 0x0000000000289947 */ /* 0x004fec0003800000 */
[----:B------:R-:W-:Y:S02]  /*a310*/  ULDC UR4, c[0x0][0x8f4] ;  /* 0x00023d0000047ab9 */ /* 0x000fe40000000800 */
[----:B------:R-:W-:-:S05]  /*a320*/  IADD3 R5, P1, R15, UR4, RZ ;  /* 0x000000040f057c10 */ /* 0x000fca000ff3e0ff */
[----:B------:R-:W-:-:S04]  /*a330*/  IMAD.X R23, RZ, RZ, R23, P1 ;  /* 0x000000ffff177224 */ /* 0x000fc800008e0617 */
[----:B------:R-:W-:-:S04]  /*a340*/  IMAD.WIDE.U32 R6, R23, UR8, RZ ;  /* 0x0000000817067c25 */ /* 0x000fc8000f8e00ff */
[----:B------:R-:W-:-:S04]  /*a350*/  IMAD.WIDE.U32 R6, P1, R5, UR9, R6 ;  /* 0x0000000905067c25 */ /* 0x000fc8000f820006 */
[----:B------:R-:W-:Y:S01]  /*a360*/  IMAD.WIDE.U32 R4, R5, UR8, RZ ;  /* 0x0000000805047c25 */ /* 0x000fe2000f8e00ff */
[----:B------:R-:W-:-:S04]  /*a370*/  MOV R4, R7 ;  /* 0x0000000700047202 */ /* 0x000fc80000000f00 */
[----:B------:R-:W-:Y:S01]  /*a380*/  IADD3 RZ, P3, R5, R6, RZ ;  /* 0x0000000605ff7210 */ /* 0x000fe20007f7e0ff */
[----:B------:R-:W-:-:S04]  /*a390*/  IMAD.X R5, RZ, RZ, RZ, P1 ;  /* 0x000000ffff057224 */ /* 0x000fc800008e06ff */
[----:B------:R-:W-:-:S08]  /*a3a0*/  IMAD.WIDE.U32.X R4, R23, UR9, R4, P3 ;  /* 0x0000000917047c25 */ /* 0x000fd000098e0404 */
.L_x_226:
[----:B------:R-:W-:Y:S01]  /*a3b0*/  ISETP.NE.AND P1, PT, R2, 0x1, PT ;  /* 0x000000010200780c */ /* 0x000fe20003f25270 */
[----:B------:R-:W-:Y:S01]  /*a3c0*/  ULDC UR4, c[0x0][0x8f0] ;  /* 0x00023c0000047ab9 */ /* 0x000fe20000000800 */
[----:B------:R-:W-:Y:S01]  /*a3d0*/  LOP3.LUT R19, R19, UR16, RZ, 0xc0, !PT ;  /* 0x0000001013137c12 */ /* 0x000fe2000f8ec0ff */
[----:B------:R-:W-:Y:S01]  /*a3e0*/  IMAD.MOV R21, RZ, RZ, -R21 ;  /* 0x000000ffff157224 */ /* 0x000fe200078e0a15 */
[----:B------:R-:W-:Y:S01]  /*a3f0*/  SHF.R.U64 R4, R4, UR4, R5 ;  /* 0x0000000404047c19 */ /* 0x000fe20008001205 */
[----:B------:R-:W-:Y:S01]  /*a400*/  ULDC UR4, c[0x0][0x8e0] ;  /* 0x0002380000047ab9 */ /* 0x000fe20000000800 */
[----:B------:R-:W-:Y:S01]  /*a410*/  ULDC UR5, c[0x0][0x8b8] ;  /* 0x00022e0000057ab9 */ /* 0x000fe20000000800 */
[----:B------:R-:W-:Y:S02]  /*a420*/  MOV R5, 0x1 ;  /* 0x0000000100057802 */ /* 0x000fe40000000f00 */
[----:B------:R-:W-:Y:S02]  /*a430*/  IMAD.MOV R6, RZ, RZ, -R4 ;  /* 0x000000ffff067224 */ /* 0x000fe400078e0a04 */
[----:B------:R-:W-:Y:S01]  /*a440*/  IMAD R19, R4, UR17, R19 ;  /* 0x0000001104137c24 */ /* 0x000fe2000f8e0213 */
[----:B------:R-:W-:Y:S01]  /*a450*/  LOP3.LUT R4, R9, UR15, RZ, 0xc0, !PT ;  /* 0x0000000f09047c12 */ /* 0x000fe2000f8ec0ff */
[----:B-1----:R-:W-:-:S02]  /*a460*/  @P1 IMAD R14, R20, R21, R13 ;  /* 0x00000015140e1224 */ /* 0x002fc400078e020d */
[----:B------:R-:W-:Y:S01]  /*a470*/  IMAD R15, R6, UR4, R15 ;  /* 0x00000004060f7c24 */ /* 0x000fe2000f8e020f */
[----:B------:R-:W-:Y:S01]  /*a480*/  ULDC UR4, c[0x0][0x8a8] ;  /* 0x00022a0000047ab9 */ /* 0x000fe20000000800 */
[----:B------:R-:W-:Y:S02]  /*a490*/  IMAD R14, R19, UR5, R14 ;  /* 0x00000005130e7c24 */ /* 0x000fe4000f8e020e */
[--C-:B------:R-:W-:Y:S01]  /*a4a0*/  IMAD R15, R15, UR4, R4.reuse ;  /* 0x000000040f0f7c24 */ /* 0x100fe2000f8e0204 */
[----:B------:R-:W-:Y:S01]  /*a4b0*/  PRMT R4, R5, 0x7610, R4 ;  /* 0x0000761005047816 */ /* 0x000fe20000000004 */
[----:B------:R-:W-:-:S03]  /*a4c0*/  IMAD.MOV.U32 R6, RZ, RZ, R8 ;  /* 0x000000ffff067224 */ /* 0x000fc600078e0008 */
[----:B------:R-:W-:Y:S02]  /*a4d0*/  SEL R7, R15, R14, !P1 ;  /* 0x0000000e0f077207 */ /* 0x000fe40004800000 */
[----:B------:R-:W-:-:S07]  /*a4e0*/  SEL R13, R14, R15, !P1 ;  /* 0x0000000f0e0d7207 */ /* 0x000fce0004800000 */
.L_x_224:
[----:B------:R-:W-:Y:S05]  /*a4f0*/  BSYNC B1 ;  /* 0x0000000000017941 */ /* 0x000fea0003800000 */
.L_x_223:
[----:B------:R-:W-:-:S13]  /*a500*/  LOP3.LUT P1, RZ, R4, 0xff, RZ, 0xc0, !PT ;  /* 0x000000ff04ff7812 */ /* 0x000fda000782c0ff */
[----:B------:R-:W-:Y:S05]  /*a510*/  @P1 BRA `(.L_x_227) ;  /* 0xfffffff400401947 */ /* 0x000fea000383ffff */
[----:B------:R-:W-:Y:S05]  /*a520*/  BSYNC B0 ;  /* 0x0000000000007941 */ /* 0x000fea0003800000 */
.L_x_215:
[----:B------:R-:W-:-:S03]  /*a530*/  UMOV UR4, 0xffffffff ;  /* 0xffffffff00047882 */ /* 0x000fc60000000000 */
[----:B------:R-:W-:Y:S05]  /*a540*/  BRA.DIV UR4, `(.L_x_228) ;  /* 0x0000000a04cc7947 */ /* 0x000fea000b800000 */
[----:B------:R-:W-:-:S13]  /*a550*/  ELECT P6, URZ, PT ;  /* 0x00000000003f782f */ /* 0x000fda00038c0000 */
.L_x_259:
[----:B------:R-:W-:Y:S05]  /*a560*/  @!P6 BRA `(.L_x_10) ;  /* 0x0000000000a4e947 */ /* 0x000fea0003800000 */
[----:B------:R-:W-:-:S04]  /*a570*/  LOP3.LUT R22, R22, 0x2, RZ, 0xfc, !PT ;  /* 0x0000000216167812 */ /* 0x000fc800078efcff */
[----:B------:R-:W-:-:S13]  /*a580*/  ISETP.NE.AND P0, PT, R22, 0x3, PT ;  /* 0x000000031600780c */ /* 0x000fda0003f05270 */
[----:B------:R-:W-:Y:S05]  /*a590*/  @!P0 BRA `(.L_x_229) ;  /* 0x0000000000048947 */ /* 0x000fea0003800000 */
[----:B------:R-:W-:Y:S01]  /*a5a0*/  BPT.TRAP 0x1 ;  /* 0x000000040000795c */ /* 0x000fe20000300000 */
.L_x_229:
[----:B------:R-:W1:Y:S01]  /*a5b0*/  S2R R5, SR_CgaCtaId ;  /* 0x0000000000057919 */ /* 0x000e620000008800 */
[----:B------:R-:W-:Y:S02]  /*a5c0*/  MOV R2, 0x400 ;  /* 0x0000040000027802 */ /* 0x000fe40000000f00 */
[----:B------:R-:W-:Y:S02]  /*a5d0*/  SHF.L.U32 R4, R3, 0x1f, RZ ;  /* 0x0000001f03047819 */ /* 0x000fe400000006ff */
[----:B-1----:R-:W-:-:S05]  /*a5e0*/  LEA R5, R5, R2, 0x18 ;  /* 0x0000000205057211 */ /* 0x002fca00078ec0ff */
[----:B------:R-:W-:-:S05]  /*a5f0*/  VIADD R5, R5, 0x20 ;  /* 0x0000002005057836 */ /* 0x000fca0000000000 */
[C---:B------:R-:W-:Y:S01]  /*a600*/  LEA R7, R0.reuse, R5, 0x3 ;  /* 0x0000000500077211 */ /* 0x040fe200078e18ff */
[----:B------:R-:W-:-:S03]  /*a610*/  VIADD R0, R0, 0x1 ;  /* 0x0000000100007836 */ /* 0x000fc60000000000 */
[----:B------:R-:W1:Y:S02]  /*a620*/  SYNCS.PHASECHK.TRANS64.TRYWAIT P0, [R7+URZ], R4 ;  /* 0x00000004070075a7 */ /* 0x000e64000800017f */
[----:B------:R-:W-:-:S04]  /*a630*/  ISETP.NE.AND P1, PT, R0, 0x4, PT ;  /* 0x000000040000780c */ /* 0x000fc80003f25270 */
[----:B------:R-:W-:Y:S02]  /*a640*/  SEL R2, RZ, 0x1, P1 ;  /* 0x00000001ff027807 */ /* 0x000fe40000800000 */
[----:B------:R-:W-:Y:S02]  /*a650*/  SEL R0, R0, RZ, P1 ;  /* 0x000000ff00007207 */ /* 0x000fe40000800000 */
[----:B------:R-:W-:-:S03]  /*a660*/  LOP3.LUT R9, R3, R2, RZ, 0x3c, !PT ;  /* 0x0000000203097212 */ /* 0x000fc600078e3cff */
[----:B------:R-:W-:Y:S01]  /*a670*/  IMAD R6, R0, 0x8, R5 ;  /* 0x0000000800067824 */ /* 0x000fe200078e0205 */
[----:B------:R-:W-:Y:S01]  /*a680*/  SHF.L.U32 R3, R9, 0x1f, RZ ;  /* 0x0000001f09037819 */ /* 0x000fe200000006ff */
[----:B-1----:R-:W-:Y:S06]  /*a690*/  @!P0 BRA `(.L_x_230) ;  /* 0x0000000800988947 */ /* 0x002fec0003800000 */
.L_x_260:
[----:B------:R-:W2:Y:S01]  /*a6a0*/  SYNCS.PHASECHK.TRANS64.TRYWAIT P0, [R6+URZ], R3 ;  /* 0x00000003060075a7 */ /* 0x000ea2000800017f */
[----:B------:R-:W-:-:S04]  /*a6b0*/  IADD3 R0, R0, 0x1, RZ ;  /* 0x0000000100007810 */ /* 0x000fc80007ffe0ff */
[----:B------:R-:W-:-:S04]  /*a6c0*/  ISETP.NE.AND P1, PT, R0, 0x4, PT ;  /* 0x000000040000780c */ /* 0x000fc80003f25270 */
[----:B------:R-:W-:Y:S02]  /*a6d0*/  SEL R2, RZ, 0x1, P1 ;  /* 0x00000001ff027807 */ /* 0x000fe40000800000 */
[----:B------:R-:W-:Y:S02]  /*a6e0*/  SEL R0, R0, RZ, P1 ;  /* 0x000000ff00007207 */ /* 0x000fe40000800000 */
[----:B------:R-:W-:-:S03]  /*a6f0*/  LOP3.LUT R9, R9, R2, RZ, 0x3c, !PT ;  /* 0x0000000209097212 */ /* 0x000fc600078e3cff */
[----:B-1----:R-:W-:Y:S01]  /*a700*/  IMAD R7, R0, 0x8, R5 ;  /* 0x0000000800077824 */ /* 0x002fe200078e0205 */
[----:B------:R-:W-:Y:S01]  /*a710*/  SHF.L.U32 R4, R9, 0x1f, RZ ;  /* 0x0000001f09047819 */ /* 0x000fe200000006ff */
[----:B--2---:R-:W-:Y:S06]  /*a720*/  @!P0 BRA `(.L_x_231) ;  /* 0x0000000800888947 */ /* 0x004fec0003800000 */
.L_x_261:
[----:B------:R-:W2:Y:S01]  /*a730*/  SYNCS.PHASECHK.TRANS64.TRYWAIT P0, [R7+URZ], R4 ;  /* 0x00000004070075a7 */ /* 0x000ea2000800017f */
[----:B------:R-:W-:-:S05]  /*a740*/  VIADD R0, R0, 0x1 ;  /* 0x0000000100007836 */ /* 0x000fca0000000000 */
[----:B------:R-:W-:-:S04]  /*a750*/  ISETP.NE.AND P1, PT, R0, 0x4, PT ;  /* 0x000000040000780c */ /* 0x000fc80003f25270 */
[----:B------:R-:W-:Y:S02]  /*a760*/  SEL R2, RZ, 0x1, P1 ;  /* 0x00000001ff027807 */ /* 0x000fe40000800000 */
[----:B------:R-:W-:Y:S02]  /*a770*/  SEL R0, R0, RZ, P1 ;  /* 0x000000ff00007207 */ /* 0x000fe40000800000 */
[----:B------:R-:W-:Y:S01]  /*a780*/  LOP3.LUT R2, R9, R2, RZ, 0x3c, !PT ;  /* 0x0000000209027212 */ /* 0x000fe200078e3cff */
[----:B--2---:R-:W-:Y:S06]  /*a790*/  @!P0 BRA `(.L_x_232) ;  /* 0x0000000800808947 */ /* 0x004fec0003800000 */
.L_x_262:
[----:B------:R-:W-:Y:S02]  /*a7a0*/  LEA R5, R0, R5, 0x3 ;  /* 0x0000000500057211 */ /* 0x000fe400078e18ff */
[----:B------:R-:W-:-:S07]  /*a7b0*/  SHF.L.U32 R0, R2, 0x1f, RZ ;  /* 0x0000001f02007819 */ /* 0x000fce00000006ff */
.L_x_233:
[----:B---3--:R3:W4:Y:S02]  /*a7c0*/  SYNCS.PHASECHK.TRANS64.TRYWAIT P0, [R5+URZ], R0 ;  /* 0x00000000050075a7 */ /* 0x008724000800017f */
[----:B----4-:R-:W-:Y:S05]  /*a7d0*/  @!P0 NANOSLEEP.SYNCS 0x989680 ;  /* 0x009896800000895d */ /* 0x010fea0003900000 */
[----:B------:R-:W4:Y:S02]  /*a7e0*/  @!P0 SYNCS.PHASECHK.TRANS64 P0, [R5+URZ], R0 ;  /* 0x00000000050085a7 */ /* 0x000f24000800007f */
[----:B----4-:R-:W-:Y:S05]  /*a7f0*/  @!P0 BRA `(.L_x_233) ;  /* 0xfffffffc00f08947 */ /* 0x010fea000383ffff */
.L_x_10:
[----:B------:R-:W-:Y:S05]  /*a800*/  BSYNC B6 ;  /* 0x0000000000067941 */ /* 0x000fea0003800000 */
.L_x_8:
[----:B------:R-:W-:Y:S05]  /*a810*/  EXIT ;  /* 0x000000000000794d */ /* 0x000fea0003800000 */
.L_x_23:
[----:B--2---:R2:W3:Y:S02]  /*a820*/  SYNCS.PHASECHK.TRANS64.TRYWAIT P1, [R3+URZ], R0 ;  /* 0x00000000030075a7 */ /* 0x0044e4000802017f */
[----:B---3--:R-:W-:Y:S05]  /*a830*/  @!P1 NANOSLEEP.SYNCS 0x989680 ;  /* 0x009896800000995d */ /* 0x008fea0003900000 */
[----:B------:R-:W3:Y:S02]  /*a840*/  @!P1 SYNCS.PHASECHK.TRANS64 P1, [R3+URZ], R0 ;  /* 0x00000000030095a7 */ /* 0x000ee4000802007f */
[----:B---3--:R-:W-:Y:S05]  /*a850*/  @!P1 BRA `(.L_x_23) ;  /* 0xfffffffc00f09947 */ /* 0x008fea000383ffff */
[----:B------:R-:W-:Y:S05]  /*a860*/  BRA `(.L_x_22) ;  /* 0xffffff6c00c87947 */ /* 0x000fea000383ffff */
.L_x_28:
[----:B--2---:R-:W-:-:S04]  /*a870*/  IMAD.U32 R4, RZ, RZ, UR4 ;  /* 0x00000004ff047e24 */ /* 0x004fc8000f8e00ff */
[----:B------:R2:W3:Y:S03]  /*a880*/  SYNCS.PHASECHK.TRANS64.TRYWAIT P1, [R4+URZ], R3 ;  /* 0x00000003040075a7 */ /* 0x0004e6000802017f */
[----:B---3--:R-:W-:Y:S05]  /*a890*/  @!P1 NANOSLEEP.SYNCS 0x989680 ;  /* 0x009896800000995d */ /* 0x008fea0003900000 */
[----:B------:R-:W3:Y:S02]  /*a8a0*/  @!P1 SYNCS.PHASECHK.TRANS64 P1, [R4+URZ], R3 ;  /* 0x00000003040095a7 */ /* 0x000ee4000802007f */
[----:B---3--:R-:W-:Y:S05]  /*a8b0*/  @!P1 BRA `(.L_x_28) ;  /* 0xfffffffc00ec9947 */ /* 0x008fea000383ffff */
[----:B------:R-:W-:Y:S05]  /*a8c0*/  BRA `(.L_x_27) ;  /* 0xffffff7000e87947 */ /* 0x000fea000383ffff */
.L_x_50:
[----:B-1----:R-:W-:-:S04]  /*a8d0*/  IMAD.U32 R5, RZ, RZ, UR52 ;  /* 0x00000034ff057e24 */ /* 0x002fc8000f8e00ff */
[----:B------:R1:W2:Y:S03]  /*a8e0*/  SYNCS.PHASECHK.TRANS64.TRYWAIT P1, [R5+URZ+0x40], R4 ;  /* 0x00004004050075a7 */ /* 0x0002a6000802017f */
[----:B--2---:R-:W-:Y:S05]  /*a8f0*/  @!P1 NANOSLEEP.SYNCS 0x989680 ;  /* 0x009896800000995d */ /* 0x004fea0003900000 */
[----:B------:R-:W2:Y:S02]  /*a900*/  @!P1 SYNCS.PHASECHK.TRANS64 P1, [R5+URZ+0x40], R4 ;  /* 0x00004004050095a7 */ /* 0x000ea4000802007f */
[----:B--2---:R-:W-:Y:S05]  /*a910*/  @!P1 BRA `(.L_x_50) ;  /* 0xfffffffc00ec9947 */ /* 0x004fea000383ffff */
[----:B------:R-:W-:Y:S05]  /*a920*/  BRA `(.L_x_234) ;  /* 0xffffff8400287947 */ /* 0x000fea000383ffff */
.L_x_61:
[----:B-1----:R1:W2:Y:S02]  /*a930*/  SYNCS.PHASECHK.TRANS64.TRYWAIT P2, [R4+URZ+0x40], R5 ;  /* 0x00004005040075a7 */ /* 0x0022a4000804017f */
[----:B--2---:R-:W-:Y:S05]  /*a940*/  @!P2 NANOSLEEP.SYNCS 0x989680 ;  /* 0x009896800000a95d */ /* 0x004fea0003900000 */
[----:B------:R-:W2:Y:S02]  /*a950*/  @!P2 SYNCS.PHASECHK.TRANS64 P2, [R4+URZ+0x40], R5 ;  /* 0x000040050400a5a7 */ /* 0x000ea4000804007f */
[----:B--2---:R-:W-:Y:S05]  /*a960*/  @!P2 BRA `(.L_x_61) ;  /* 0xfffffffc00f0a947 */ /* 0x004fea000383ffff */
[----:B------:R-:W-:Y:S05]  /*a970*/  BRA `(.L_x_235) ;  /* 0xffffff8c00887947 */ /* 0x000fea000383ffff */
.L_x_72:
[----:B-1----:R1:W2:Y:S02]  /*a980*/  SYNCS.PHASECHK.TRANS64.TRYWAIT P2, [R4+URZ+0x40], R5 ;  /* 0x00004005040075a7 */ /* 0x0022a4000804017f */
[----:B--2---:R-:W-:Y:S05]  /*a990*/  @!P2 NANOSLEEP.SYNCS 0x989680 ;  /* 0x009896800000a95d */ /* 0x004fea0003900000 */
[----:B------:R-:W2:Y:S02]  /*a9a0*/  @!P2 SYNCS.PHASECHK.TRANS64 P2, [R4+URZ+0x40], R5 ;  /* 0x000040050400a5a7 */ /* 0x000ea4000804007f */
[----:B--2---:R-:W-:Y:S05]  /*a9b0*/  @!P2 BRA `(.L_x_72) ;  /* 0xfffffffc00f0a947 */ /* 0x004fea000383ffff */
[----:B------:R-:W-:Y:S05]  /*a9c0*/  BRA `(.L_x_236) ;  /* 0xffffff9400847947 */ /* 0x000fea000383ffff */
.L_x_83:
[----:B-1----:R1:W2:Y:S02]  /*a9d0*/  SYNCS.PHASECHK.TRANS64.TRYWAIT P2, [R5+URZ+0x40], R4 ;  /* 0x00004004050075a7 */ /* 0x0022a4000804017f */
[----:B--2---:R-:W-:Y:S05]  /*a9e0*/  @!P2 NANOSLEEP.SYNCS 0x989680 ;  /* 0x009896800000a95d */ /* 0x004fea0003900000 */
[----:B------:R-:W2:Y:S02]  /*a9f0*/  @!P2 SYNCS.PHASECHK.TRANS64 P2, [R5+URZ+0x40], R4 ;  /* 0x000040040500a5a7 */ /* 0x000ea4000804007f */
[----:B--2---:R-:W-:Y:S05]  /*aa00*/  @!P2 BRA `(.L_x_83) ;  /* 0xfffffffc00f0a947 */ /* 0x004fea000383ffff */
[----:B------:R-:W-:Y:S05]  /*aa10*/  BRA `(.L_x_237) ;  /* 0xffffff9c00847947 */ /* 0x000fea000383ffff */
.L_x_94:
[----:B-1----:R1:W2:Y:S02]  /*aa20*/  SYNCS.PHASECHK.TRANS64.TRYWAIT P2, [R4+URZ+0x40], R5 ;  /* 0x00004005040075a7 */ /* 0x0022a4000804017f */
[----:B--2---:R-:W-:Y:S05]  /*aa30*/  @!P2 NANOSLEEP.SYNCS 0x989680 ;  /* 0x009896800000a95d */ /* 0x004fea0003900000 */
[----:B------:R-:W2:Y:S02]  /*aa40*/  @!P2 SYNCS.PHASECHK.TRANS64 P2, [R4+URZ+0x40], R5 ;  /* 0x000040050400a5a7 */ /* 0x000ea4000804007f */
[----:B--2---:R-:W-:Y:S05]  /*aa50*/  @!P2 BRA `(.L_x_94) ;  /* 0xfffffffc00f0a947 */ /* 0x004fea000383ffff */
[----:B------:R-:W-:Y:S05]  /*aa60*/  BRA `(.L_x_238) ;  /* 0xffffffa400847947 */ /* 0x000fea000383ffff */
.L_x_105:
[----:B-1----:R1:W2:Y:S02]  /*aa70*/  SYNCS.PHASECHK.TRANS64.TRYWAIT P2, [R4+URZ+0x40], R5 ;  /* 0x00004005040075a7 */ /* 0x0022a4000804017f */
[----:B--2---:R-:W-:Y:S05]  /*aa80*/  @!P2 NANOSLEEP.SYNCS 0x989680 ;  /* 0x009896800000a95d */ /* 0x004fea0003900000 */
[----:B------:R-:W2:Y:S02]  /*aa90*/  @!P2 SYNCS.PHASECHK.TRANS64 P2, [R4+URZ+0x40], R5 ;  /* 0x000040050400a5a7 */ /* 0x000ea4000804007f */
[----:B--2---:R-:W-:Y:S05]  /*aaa0*/  @!P2 BRA `(.L_x_105) ;  /* 0xfffffffc00f0a947 */ /* 0x004fea000383ffff */
[----:B------:R-:W-:Y:S05]  /*aab0*/  BRA `(.L_x_239) ;  /* 0xffffffac007c7947 */ /* 0x000fea000383ffff */
.L_x_116:
[----:B-1----:R1:W2:Y:S02]  /*aac0*/  SYNCS.PHASECHK.TRANS64.TRYWAIT P2, [R4+URZ+0x40], R5 ;  /* 0x00004005040075a7 */ /* 0x0022a4000804017f */
[----:B--2---:R-:W-:Y:S05]  /*aad0*/  @!P2 NANOSLEEP.SYNCS 0x989680 ;  /* 0x009896800000a95d */ /* 0x004fea0003900000 */
[----:B------:R-:W2:Y:S02]  /*aae0*/  @!P2 SYNCS.PHASECHK.TRANS64 P2, [R4+URZ+0x40], R5 ;  /* 0x000040050400a5a7 */ /* 0x000ea4000804007f */
[----:B--2---:R-:W-:Y:S05]  /*aaf0*/  @!P2 BRA `(.L_x_116) ;  /* 0xfffffffc00f0a947 */ /* 0x004fea000383ffff */
[----:B------:R-:W-:Y:S05]  /*ab00*/  BRA `(.L_x_240) ;  /* 0xffffffb400747947 */ /* 0x000fea000383ffff */
.L_x_127:
[----:B-1----:R1:W2:Y:S02]  /*ab10*/  SYNCS.PHASECHK.TRANS64.TRYWAIT P2, [R4+URZ+0x40], R25 ;  /* 0x00004019040075a7 */ /* 0x0022a4000804017f */
[----:B--2---:R-:W-:Y:S05]  /*ab20*/  @!P2 NANOSLEEP.SYNCS 0x989680 ;  /* 0x009896800000a95d */ /* 0x004fea0003900000 */
[----:B------:R-:W2:Y:S02]  /*ab30*/  @!P2 SYNCS.PHASECHK.TRANS64 P2, [R4+URZ+0x40], R25 ;  /* 0x000040190400a5a7 */ /* 0x000ea4000804007f */
[----:B--2---:R-:W-:Y:S05]  /*ab40*/  @!P2 BRA `(.L_x_127) ;  /* 0xfffffffc00f0a947 */ /* 0x004fea000383ffff */
[----:B------:R-:W-:Y:S05]  /*ab50*/  BRA `(.L_x_241) ;  /* 0xffffffbc00607947 */ /* 0x000fea000383ffff */
.L_x_147:
[----:B-1----:R-:W-:-:S04]  /*ab60*/  MOV R3, UR4 ;  /* 0x0000000400037c02 */ /* 0x002fc80008000f00 */
[----:B------:R1:W2:Y:S03]  /*ab70*/  SYNCS.PHASECHK.TRANS64.TRYWAIT P0, [R3+URZ+0x88], R0 ;  /* 0x00008800030075a7 */ /* 0x0002a6000800017f */
[----:B--2---:R-:W-:Y:S05]  /*ab80*/  @!P0 NANOSLEEP.SYNCS 0x989680 ;  /* 0x009896800000895d */ /* 0x004fea0003900000 */
[----:B------:R-:W2:Y:S02]  /*ab90*/  @!P0 SYNCS.PHASECHK.TRANS64 P0, [R3+URZ+0x88], R0 ;  /* 0x00008800030085a7 */ /* 0x000ea4000800007f */
[----:B--2---:R-:W-:Y:S05]  /*aba0*/  @!P0 BRA `(.L_x_147) ;  /* 0xfffffffc00ec8947 */ /* 0x004fea000383ffff */
[----:B------:R-:W-:Y:S05]  /*abb0*/  BRA `(.L_x_146) ;  /* 0xffffffd4003c7947 */ /* 0x000fea000383ffff */
.L_x_156:
[----:B-1----:R-:W-:-:S04]  /*abc0*/  IMAD.U32 R5, RZ, RZ, UR13 ;  /* 0x0000000dff057e24 */ /* 0x002fc8000f8e00ff */
[----:B------:R1:W2:Y:S03]  /*abd0*/  SYNCS.PHASECHK.TRANS64.TRYWAIT P1, [R5+URZ+0x60], R4 ;  /* 0x00006004050075a7 */ /* 0x0002a6000802017f */
[----:B--2---:R-:W-:Y:S05]  /*abe0*/  @!P1 NANOSLEEP.SYNCS 0x989680 ;  /* 0x009896800000995d */ /* 0x004fea0003900000 */
[----:B------:R-:W2:Y:S02]  /*abf0*/  @!P1 SYNCS.PHASECHK.TRANS64 P1, [R5+URZ+0x60], R4 ;  /* 0x00006004050095a7 */ /* 0x000ea4000802007f */
[----:B--2---:R-:W-:Y:S05]  /*ac00*/  @!P1 BRA `(.L_x_156) ;  /* 0xfffffffc00ec9947 */ /* 0x004fea000383ffff */
[----:B------:R-:W-:Y:S05]  /*ac10*/  BRA `(.L_x_242) ;  /* 0xffffffd800247947 */ /* 0x000fea000383ffff */
.L_x_162:
[----:B-12---:R-:W-:-:S04]  /*ac20*/  IMAD.U32 R5, RZ, RZ, UR13 ;  /* 0x0000000dff057e24 */ /* 0x006fc8000f8e00ff */
[----:B------:R1:W2:Y:S03]  /*ac30*/  SYNCS.PHASECHK.TRANS64.TRYWAIT P1, [R5+URZ+0x68], R4 ;  /* 0x00006804050075a7 */ /* 0x0002a6000802017f */
[----:B--2---:R-:W-:Y:S05]  /*ac40*/  @!P1 NANOSLEEP.SYNCS 0x989680 ;  /* 0x009896800000995d */ /* 0x004fea0003900000 */
[----:B------:R-:W2:Y:S02]  /*ac50*/  @!P1 SYNCS.PHASECHK.TRANS64 P1, [R5+URZ+0x68], R4 ;  /* 0x00006804050095a7 */ /* 0x000ea4000802007f */
[----:B--2---:R-:W-:Y:S05]  /*ac60*/  @!P1 BRA `(.L_x_162) ;  /* 0xfffffffc00ec9947 */ /* 0x004fea000383ffff */
[----:B------:R-:W-:Y:S05]  /*ac70*/  BRA `(.L_x_243) ;  /* 0xffffffd8006c7947 */ /* 0x000fea000383ffff */
.L_x_168:
[----:B-123--:R-:W-:-:S04]  /*ac80*/  MOV R5, UR13 ;  /* 0x0000000d00057c02 */ /* 0x00efc80008000f00 */
[----:B------:R1:W2:Y:S03]  /*ac90*/  SYNCS.PHASECHK.TRANS64.TRYWAIT P1, [R5+URZ+0x70], R4 ;  /* 0x00007004050075a7 */ /* 0x0002a6000802017f */
[----:B--2---:R-:W-:Y:S05]  /*aca0*/  @!P1 NANOSLEEP.SYNCS 0x989680 ;  /* 0x009896800000995d */ /* 0x004fea0003900000 */
[----:B------:R-:W2:Y:S02]  /*acb0*/  @!P1 SYNCS.PHASECHK.TRANS64 P1, [R5+URZ+0x70], R4 ;  /* 0x00007004050095a7 */ /* 0x000ea4000802007f */
[----:B--2---:R-:W-:Y:S05]  /*acc0*/  @!P1 BRA `(.L_x_168) ;  /* 0xfffffffc00ec9947 */ /* 0x004fea000383ffff */
[----:B------:R-:W-:Y:S05]  /*acd0*/  BRA `(.L_x_244) ;  /* 0xffffffd800c07947 */ /* 0x000fea000383ffff */
.L_x_174:
[----:B-1234-:R-:W-:-:S04]  /*ace0*/  IMAD.U32 R5, RZ, RZ, UR13 ;  /* 0x0000000dff057e24 */ /* 0x01efc8000f8e00ff */
[----:B------:R1:W2:Y:S03]  /*acf0*/  SYNCS.PHASECHK.TRANS64.TRYWAIT P1, [R5+URZ+0x78], R4 ;  /* 0x00007804050075a7 */ /* 0x0002a6000802017f */
[----:B--2---:R-:W-:Y:S05]  /*ad00*/  @!P1 NANOSLEEP.SYNCS 0x989680 ;  /* 0x009896800000995d */ /* 0x004fea0003900000 */
[----:B------:R-:W2:Y:S02]  /*ad10*/  @!P1 SYNCS.PHASECHK.TRANS64 P1, [R5+URZ+0x78], R4 ;  /* 0x00007804050095a7 */ /* 0x000ea4000802007f */
[----:B--2---:R-:W-:Y:S05]  /*ad20*/  @!P1 BRA `(.L_x_174) ;  /* 0xfffffffc00ec9947 */ /* 0x004fea000383ffff */
[----:B------:R-:W-:Y:S05]  /*ad30*/  BRA `(.L_x_245) ;  /* 0xffffffdc000c7947 */ /* 0x000fea000383ffff */
.L_x_180:
[----:B-1234-:R-:W-:-:S04]  /*ad40*/  IMAD.U32 R5, RZ, RZ, UR13 ;  /* 0x0000000dff057e24 */ /* 0x01efc8000f8e00ff */
[----:B------:R1:W2:Y:S03]  /*ad50*/  SYNCS.PHASECHK.TRANS64.TRYWAIT P1, [R5+URZ+0x60], R4 ;  /* 0x00006004050075a7 */ /* 0x0002a6000802017f */
[----:B--2---:R-:W-:Y:S05]  /*ad60*/  @!P1 NANOSLEEP.SYNCS 0x989680 ;  /* 0x009896800000995d */ /* 0x004fea0003900000 */
[----:B------:R-:W2:Y:S02]  /*ad70*/  @!P1 SYNCS.PHASECHK.TRANS64 P1, [R5+URZ+0x60], R4 ;  /* 0x00006004050095a7 */ /* 0x000ea4000802007f */
[----:B--2---:R-:W-:Y:S05]  /*ad80*/  @!P1 BRA `(.L_x_180) ;  /* 0xfffffffc00ec9947 */ /* 0x004fea000383ffff */
[----:B------:R-:W-:Y:S05]  /*ad90*/  BRA `(.L_x_246) ;  /* 0xffffffdc00607947 */ /* 0x000fea000383ffff */
.L_x_186:
[----:B-1234-:R-:W-:-:S04]  /*ada0*/  MOV R5, UR13 ;  /* 0x0000000d00057c02 */ /* 0x01efc80008000f00 */
[----:B------:R1:W2:Y:S03]  /*adb0*/  SYNCS.PHASECHK.TRANS64.TRYWAIT P1, [R5+URZ+0x68], R4 ;  /* 0x00006804050075a7 */ /* 0x0002a6000802017f */
[----:B--2---:R-:W-:Y:S05]  /*adc0*/  @!P1 NANOSLEEP.SYNCS 0x989680 ;  /* 0x009896800000995d */ /* 0x004fea0003900000 */
[----:B------:R-:W2:Y:S02]  /*add0*/  @!P1 SYNCS.PHASECHK.TRANS64 P1, [R5+URZ+0x68], R4 ;  /* 0x00006804050095a7 */ /* 0x000ea4000802007f */
[----:B--2---:R-:W-:Y:S05]  /*ade0*/  @!P1 BRA `(.L_x_186) ;  /* 0xfffffffc00ec9947 */ /* 0x004fea000383ffff */
[----:B------:R-:W-:Y:S05]  /*adf0*/  BRA `(.L_x_247) ;  /* 0xffffffdc00a07947 */ /* 0x000fea000383ffff */
.L_x_192:
[----:B-1234-:R-:W-:-:S04]  /*ae00*/  IMAD.U32 R5, RZ, RZ, UR13 ;  /* 0x0000000dff057e24 */ /* 0x01efc8000f8e00ff */
[----:B------:R1:W2:Y:S03]  /*ae10*/  SYNCS.PHASECHK.TRANS64.TRYWAIT P1, [R5+URZ+0x70], R4 ;  /* 0x00007004050075a7 */ /* 0x0002a6000802017f */
[----:B--2---:R-:W-:Y:S05]  /*ae20*/  @!P1 NANOSLEEP.SYNCS 0x989680 ;  /* 0x009896800000995d */ /* 0x004fea0003900000 */
[----:B------:R-:W2:Y:S02]  /*ae30*/  @!P1 SYNCS.PHASECHK.TRANS64 P1, [R5+URZ+0x70], R4 ;  /* 0x00007004050095a7 */ /* 0x000ea4000802007f */
[----:B--2---:R-:W-:Y:S05]  /*ae40*/  @!P1 BRA `(.L_x_192) ;  /* 0xfffffffc00ec9947 */ /* 0x004fea000383ffff */
[----:B------:R-:W-:Y:S05]  /*ae50*/  BRA `(.L_x_248) ;  /* 0xffffffdc00e87947 */ /* 0x000fea000383ffff */
.L_x_198:
[----:B-1234-:R-:W-:-:S04]  /*ae60*/  IMAD.U32 R5, RZ, RZ, UR13 ;  /* 0x0000000dff057e24 */ /* 0x01efc8000f8e00ff */
[----:B------:R1:W2:Y:S03]  /*ae70*/  SYNCS.PHASECHK.TRANS64.TRYWAIT P1, [R5+URZ+0x78], R4 ;  /* 0x00007804050075a7 */ /* 0x0002a6000802017f */
[----:B--2---:R-:W-:Y:S05]  /*ae80*/  @!P1 NANOSLEEP.SYNCS 0x989680 ;  /* 0x009896800000995d */ /* 0x004fea0003900000 */
[----:B------:R-:W2:Y:S02]  /*ae90*/  @!P1 SYNCS.PHASECHK.TRANS64 P1, [R5+URZ+0x78], R4 ;  /* 0x00007804050095a7 */ /* 0x000ea4000802007f */
[----:B--2---:R-:W-:Y:S05]  /*aea0*/  @!P1 BRA `(.L_x_198) ;  /* 0xfffffffc00ec9947 */ /* 0x004fea000383ffff */
[----:B------:R-:W-:Y:S05]  /*aeb0*/  BRA `(.L_x_249) ;  /* 0xffffffe000247947 */ /* 0x000fea000383ffff */
.L_x_208:
[----:B------:R1:W1:Y:S02]  /*aec0*/  SYNCS.PHASECHK.TRANS64.TRYWAIT P0, [R0+URZ+0x60], R3 ;  /* 0x00006003000075a7 */ /* 0x000264000800017f */
[----:B-1----:R-:W-:Y:S05]  /*aed0*/  @!P0 NANOSLEEP.SYNCS 0x989680 ;  /* 0x009896800000895d */ /* 0x002fea0003900000 */
[----:B------:R-:W1:Y:S02]  /*aee0*/  @!P0 SYNCS.PHASECHK.TRANS64 P0, [R0+URZ+0x60], R3 ;  /* 0x00006003000085a7 */ /* 0x000e64000800007f */
[----:B-1----:R-:W-:Y:S05]  /*aef0*/  @!P0 BRA `(.L_x_208) ;  /* 0xfffffffc00f08947 */ /* 0x002fea000383ffff */
[----:B------:R-:W-:Y:S05]  /*af00*/  BRA `(.L_x_250) ;  /* 0xffffffe800147947 */ /* 0x000fea000383ffff */
.L_x_210:
[----:B------:R1:W1:Y:S02]  /*af10*/  SYNCS.PHASECHK.TRANS64.TRYWAIT P0, [R0+URZ+0x68], R3 ;  /* 0x00006803000075a7 */ /* 0x000264000800017f */
[----:B-1----:R-:W-:Y:S05]  /*af20*/  @!P0 NANOSLEEP.SYNCS 0x989680 ;  /* 0x009896800000895d */ /* 0x002fea0003900000 */
[----:B------:R-:W1:Y:S02]  /*af30*/  @!P0 SYNCS.PHASECHK.TRANS64 P0, [R0+URZ+0x68], R3 ;  /* 0x00006803000085a7 */ /* 0x000e64000800007f */
[----:B-1----:R-:W-:Y:S05]  /*af40*/  @!P0 BRA `(.L_x_210) ;  /* 0xfffffffc00f08947 */ /* 0x002fea000383ffff */
[----:B------:R-:W-:Y:S05]  /*af50*/  BRA `(.L_x_251) ;  /* 0xffffffe800107947 */ /* 0x000fea000383ffff */
.L_x_212:
[----:B------:R1:W1:Y:S02]  /*af60*/  SYNCS.PHASECHK.TRANS64.TRYWAIT P0, [R0+URZ+0x70], R3 ;  /* 0x00007003000075a7 */ /* 0x000264000800017f */
[----:B-1----:R-:W-:Y:S05]  /*af70*/  @!P0 NANOSLEEP.SYNCS 0x989680 ;  /* 0x009896800000895d */ /* 0x002fea0003900000 */
[----:B------:R-:W1:Y:S02]  /*af80*/  @!P0 SYNCS.PHASECHK.TRANS64 P0, [R0+URZ+0x70], R3 ;  /* 0x00007003000085a7 */ /* 0x000e64000800007f */
[----:B-1----:R-:W-:Y:S05]  /*af90*/  @!P0 BRA `(.L_x_212) ;  /* 0xfffffffc00f08947 */ /* 0x002fea000383ffff */
[----:B------:R-:W-:Y:S05]  /*afa0*/  BRA `(.L_x_252) ;  /* 0xffffffe8000c7947 */ /* 0x000fea000383ffff */
.L_x_216:
[----:B------:R-:W-:Y:S01]  /*afb0*/  BSSY B1, `(.L_x_253) ;  /* 0x0000006000017945 */ /* 0x000fe20003800000 */
[----:B------:R-:W-:-:S07]  /*afc0*/  MOV R15, 0xffffffff ;  /* 0xffffffff000f7802 */ /* 0x000fce0000000f00 */
[----:B------:R-:W-:Y:S05]  /*afd0*/  WARPSYNC.COLLECTIVE R15, `(.L_x_254) ;  /* 0x000000000f0c7348 */ /* 0x000fea0003c00000 */
[----:B------:R-:W-:Y:S02]  /*afe0*/  ELECT P6, UR62, PT ;  /* 0x00000000003e782f */ /* 0x000fe400038c0000 */
[----:B------:R-:W-:Y:S01]  /*aff0*/  MOV R14, UR62 ;  /* 0x0000003e000e7c02 */ /* 0x000fe20008000f00 */
[----:B------:R-:W-:Y:S10]  /*b000*/  ENDCOLLECTIVE ;  /* 0x000000000000791b */ /* 0x000ff40003800000 */
.L_x_254:
[----:B------:R-:W-:Y:S05]  /*b010*/  BSYNC B1 ;  /* 0x0000000000017941 */ /* 0x000fea0003800000 */
.L_x_253:
[----:B------:R-:W-:Y:S05]  /*b020*/  BRA `(.L_x_255) ;  /* 0xffffffe800887947 */ /* 0x000fea000383ffff */
.L_x_219:
[----:B--2---:R2:W3:Y:S02]  /*b030*/  SYNCS.PHASECHK.TRANS64.TRYWAIT P1, [R15+URZ+0x20], R8 ;  /* 0x000020080f0075a7 */ /* 0x0044e4000802017f */
[----:B---3--:R-:W-:Y:S05]  /*b040*/  @!P1 NANOSLEEP.SYNCS 0x989680 ;  /* 0x009896800000995d */ /* 0x008fea0003900000 */
[----:B------:R-:W3:Y:S02]  /*b050*/  @!P1 SYNCS.PHASECHK.TRANS64 P1, [R15+URZ+0x20], R8 ;  /* 0x000020080f0095a7 */ /* 0x000ee4000802007f */
[----:B---3--:R-:W-:Y:S05]  /*b060*/  @!P1 BRA `(.L_x_219) ;  /* 0xfffffffc00f09947 */ /* 0x008fea000383ffff */
[----:B------:R-:W-:Y:S05]  /*b070*/  BRA `(.L_x_256) ;  /* 0xffffffe800bc7947 */ /* 0x000fea000383ffff */
.L_x_228:
[----:B------:R-:W-:Y:S01]  /*b080*/  BSSY B0, `(.L_x_257) ;  /* 0x0000006000007945 */ /* 0x000fe20003800000 */
[----:B------:R-:W-:-:S07]  /*b090*/  IMAD.MOV.U32 R15, RZ, RZ, -0x1 ;  /* 0xffffffffff0f7424 */ /* 0x000fce00078e00ff */
[----:B------:R-:W-:Y:S05]  /*b0a0*/  WARPSYNC.COLLECTIVE R15, `(.L_x_258) ;  /* 0x000000000f0c7348 */ /* 0x000fea0003c00000 */
[----:B------:R-:W-:Y:S02]  /*b0b0*/  ELECT P6, UR62, PT ;  /* 0x00000000003e782f */ /* 0x000fe400038c0000 */
[----:B------:R-:W-:Y:S01]  /*b0c0*/  MOV R14, UR62 ;  /* 0x0000003e000e7c02 */ /* 0x000fe20008000f00 */
[----:B------:R-:W-:Y:S10]  /*b0d0*/  ENDCOLLECTIVE ;  /* 0x000000000000791b */ /* 0x000ff40003800000 */
.L_x_258:
[----:B------:R-:W-:Y:S05]  /*b0e0*/  BSYNC B0 ;  /* 0x0000000000007941 */ /* 0x000fea0003800000 */
.L_x_257:
[----:B------:R-:W-:Y:S05]  /*b0f0*/  BRA `(.L_x_259) ;  /* 0xfffffff400187947 */ /* 0x000fea000383ffff */
.L_x_230:
[----:B-1----:R1:W2:Y:S02]  /*b100*/  SYNCS.PHASECHK.TRANS64.TRYWAIT P0, [R7+URZ], R4 ;  /* 0x00000004070075a7 */ /* 0x0022a4000800017f */
[----:B--2---:R-:W-:Y:S05]  /*b110*/  @!P0 NANOSLEEP.SYNCS 0x989680 ;  /* 0x009896800000895d */ /* 0x004fea0003900000 */
[----:B------:R-:W2:Y:S02]  /*b120*/  @!P0 SYNCS.PHASECHK.TRANS64 P0, [R7+URZ], R4 ;  /* 0x00000004070085a7 */ /* 0x000ea4000800007f */
[----:B--2---:R-:W-:Y:S05]  /*b130*/  @!P0 BRA `(.L_x_230) ;  /* 0xfffffffc00f08947 */ /* 0x004fea000383ffff */
[----:B------:R-:W-:Y:S05]  /*b140*/  BRA `(.L_x_260) ;  /* 0xfffffff400547947 */ /* 0x000fea000383ffff */
.L_x_231:
[----:B-1----:R1:W2:Y:S02]  /*b150*/  SYNCS.PHASECHK.TRANS64.TRYWAIT P0, [R6+URZ], R3 ;  /* 0x00000003060075a7 */ /* 0x0022a4000800017f */
[----:B--2---:R-:W-:Y:S05]  /*b160*/  @!P0 NANOSLEEP.SYNCS 0x989680 ;  /* 0x009896800000895d */ /* 0x004fea0003900000 */
[----:B------:R-:W2:Y:S02]  /*b170*/  @!P0 SYNCS.PHASECHK.TRANS64 P0, [R6+URZ], R3 ;  /* 0x00000003060085a7 */ /* 0x000ea4000800007f */
[----:B--2---:R-:W-:Y:S05]  /*b180*/  @!P0 BRA `(.L_x_231) ;  /* 0xfffffffc00f08947 */ /* 0x004fea000383ffff */
[----:B------:R-:W-:Y:S05]  /*b190*/  BRA `(.L_x_261) ;  /* 0xfffffff400647947 */ /* 0x000fea000383ffff */
.L_x_232:
[----:B--2---:R2:W3:Y:S02]  /*b1a0*/  SYNCS.PHASECHK.TRANS64.TRYWAIT P0, [R7+URZ], R4 ;  /* 0x00000004070075a7 */ /* 0x0044e4000800017f */
[----:B---3--:R-:W-:Y:S05]  /*b1b0*/  @!P0 NANOSLEEP.SYNCS 0x989680 ;  /* 0x009896800000895d */ /* 0x008fea0003900000 */
[----:B------:R-:W3:Y:S02]  /*b1c0*/  @!P0 SYNCS.PHASECHK.TRANS64 P0, [R7+URZ], R4 ;  /* 0x00000004070085a7 */ /* 0x000ee4000800007f */
[----:B---3--:R-:W-:Y:S05]  /*b1d0*/  @!P0 BRA `(.L_x_232) ;  /* 0xfffffffc00f08947 */ /* 0x008fea000383ffff */
[----:B------:R-:W-:Y:S05]  /*b1e0*/  BRA `(.L_x_262) ;  /* 0xfffffff4006c7947 */ /* 0x000fea000383ffff */
.L_x_263:
[----:B------:R-:W-:-:S00]  /*b1f0*/  BRA `(.L_x_263) ;  /* 0xfffffffc00fc7947 */ /* 0x000fc0000383ffff */
[----:B------:R-:W-:-:S00]  /*b200*/  NOP ;  /* 0x0000000000007918 */ /* 0x000fc00000000000 */
[----:B------:R-:W-:-:S00]  /*b210*/  NOP ;  /* 0x0000000000007918 */ /* 0x000fc00000000000 */
[----:B------:R-:W-:-:S00]  /*b220*/  NOP ;  /* 0x0000000000007918 */ /* 0x000fc00000000000 */
[----:B------:R-:W-:-:S00]  /*b230*/  NOP ;  /* 0x0000000000007918 */ /* 0x000fc00000000000 */
[----:B------:R-:W-:-:S00]  /*b240*/  NOP ;  /* 0x0000000000007918 */ /* 0x000fc00000000000 */
[----:B------:R-:W-:-:S00]  /*b250*/  NOP ;  /* 0x0000000000007918 */ /* 0x000fc00000000000 */
[----:B------:R-:W-:-:S00]  /*b260*/  NOP ;  /* 0x0000000000007918 */ /* 0x000fc00000000000 */
[----:B------:R-:W-:-:S00]  /*b270*/  NOP ;  /* 0x0000000000007918 */ /* 0x000fc00000000000 */
.L_x_264:


//--------------------- .nv.global.init           --------------------------
	.section	.nv.global.init,"aw",@progbits
.nv.global.init:
	.type		$str$22,@object
	.size		$str$22,($str$26 - $str$22)
$str$22:
        /*0000*/ 	.byte	0x6b, 0x5f, 0x74, 0x69, 0x6c, 0x65, 0x5f, 0x63, 0x6f, 0x75, 0x6e, 0x74, 0x20, 0x3e, 0x3d, 0x20
        /*0010*/ 	.byte	0x31, 0x00
	.type		$str$26,@object
	.size		$str$26,($str$27 - $str$26)
$str$26:
        /*0012*/ 	.byte	0x28, 0x61, 0x64, 0x64, 0x72, 0x65, 0x73, 0x73, 0x20, 0x26, 0x20, 0x6d, 0x61, 0x73, 0x6b, 0x29
        /*0022*/ 	.byte	0x20, 0x3d, 0x3d, 0x20, 0x30, 0x00
	.type		$str$27,@object
	.size		$str$27,($str$23 - $str$27)
$str$27:
        /*0028*/ 	.byte	0x2f, 0x74, 0x6d, 0x70, 0x2f, 0x63, 0x75, 0x74, 0x6c, 0x61, 0x73, 0x73, 0x5f, 0x73, 0x77, 0x65
        /*0038*/ 	.byte	0x65, 0x70, 0x5f, 0x73, 0x72, 0x63, 0x2f, 0x69, 0x6e, 0x63, 0x6c, 0x75, 0x64, 0x65, 0x2f, 0x63
        /*0048*/ 	.byte	0x75, 0x74, 0x65, 0x2f, 0x70, 0x6f, 0x69, 0x6e, 0x74, 0x65, 0x72, 0x5f, 0x66, 0x6c, 0x61, 0x67
        /*0058*/ 	.byte	0x67, 0x65, 0x64, 0x2e, 0x68, 0x70, 0x70, 0x00
	.type		$str$23,@object
	.size		$str$23,(__unnamed_2 - $str$23)
$str$23:
        /*0060*/ 	.byte	0x2f, 0x74, 0x6d, 0x70, 0x2f, 0x63, 0x75, 0x74, 0x6c, 0x61, 0x73, 0x73, 0x5f, 0x73, 0x77, 0x65
        /*0070*/ 	.byte	0x65, 0x70, 0x5f, 0x73, 0x72, 0x63, 0x2f, 0x69, 0x6e, 0x63, 0x6c, 0x75, 0x64, 0x65, 0x2f, 0x63
        /*0080*/ 	.byte	0x75, 0x74, 0x6c, 0x61, 0x73, 0x73, 0x2f, 0x67, 0x65, 0x6d, 0x6d, 0x2f, 0x63, 0x6f, 0x6c, 0x6c
        /*0090*/ 	.byte	0x65, 0x63, 0x74, 0x69, 0x76, 0x65, 0x2f, 0x73, 0x6d, 0x39, 0x30, 0x5f, 0x6d, 0x6d, 0x61, 0x5f
        /*00a0*/ 	.byte	0x74, 0x6d, 0x61, 0x5f, 0x67, 0x6d, 0x6d, 0x61, 0x5f, 0x73, 0x73, 0x5f, 0x77, 0x61, 0x72, 0x70
        /*00b0*/ 	.byte	0x73, 0x70, 0x65, 0x63, 0x69, 0x61, 0x6c, 0x69, 0x7a, 0x65, 0x64, 0x2e, 0x68, 0x70, 0x70, 0x00
	.type		__unnamed_2,@object
	.size		__unnamed_2,(__unnamed_1 - __unnamed_2)
__unnamed_2:
        /*00c0*/ 	.byte	0x61, 0x75, 0x74, 0x6f, 0x20, 0x63, 0x75, 0x74, 0x65, 0x3a, 0x3a, 0x61, 0x73, 0x5f, 0x70, 0x6f
        /* <DEDUP_REMOVED lines=27> */
        /*0280*/ 	.byte	0x3c, 0x34, 0x30, 0x39, 0x36, 0x3e, 0x3e, 0x3e, 0x3e, 0x3e, 0x5d, 0x00
	.type		__unnamed_1,@object
	.size		__unnamed_1,(.L_0 - __unnamed_1)
__unnamed_1:
        /* <DEDUP_REMOVED lines=181> */
        /*0ddc*/ 	.byte	0x6e, 0x74, 0x69, 0x74, 0x79, 0x5d, 0x00
.L_0:


//--------------------- .nv.shared._ZN7cutlass13device_kernelINS_4gemm6kernel13GemmUniversalIN4cute5tupleIJiiiiEEENS1_10collective13CollectiveMmaINS1_34MainloopSm90TmaGmmaWarpSpecializedILi4ENS5_IJNS4_1CILi1EEESB_SB_EEENS1_35KernelTmaWarpSpecializedCooperativeEEENS5_IJNSA_ILi256EEENSA_ILi128EEENSA_ILi64EEEEEENS_10bfloat16_tENS5_IJlSB_lEEESJ_SK_NS4_8TiledMMAINS4_8MMA_AtomIJNS4_4SM904GMMA28MMA_64x128x16_F32BF16BF16_SSILNSO_5MajorE0ELSQ_0ELNSO_7ScaleInE1ELSR_1EEEEEENS4_6LayoutINS5_IJNSA_ILi2EEESB_SB_EEENS5_IJSB_NSA_ILi0EEESX_EEEEENS5_IJNS4_10UnderscoreES10_S10_EEEEENS4_13SM90_TMA_LOADENS4_14ComposedLayoutINS4_7SwizzleILi3ELi4ELi3EEENS4_18smem_ptr_flag_bitsILi16EEENSU_INS5_IJNSA_ILi8EEESH_EEENS5_IJSH_SB_EEEEEEEvNS4_8identityES13_S1D_vS1E_EENS_8epilogue10collective18CollectiveEpilogueINS1G_22Sm90TmaWarpSpecializedILi4ELi2ELi16ELb1ELb0EEEJSI_NS5_IJSG_NSA_ILi32EEEEEESJ_SK_SJ_SK_NS1G_6fusion15FusionCallbacksIS1K_NS1N_23LinCombPerRowBiasEltActINS1G_6thread4ReLuESJ_fSJ_SJ_fLi8ELNS_15FloatRoundStyleE2EEESI_S1M_JEEES13_NS14_INS15_ILi2ELi4ELi3EEES18_NSU_INS5_IJS19_S1L_EEENS5_IJS1L_SB_EEEEEEENS4_17SM75_U32x4_LDSM_NENS4_14SM90_TMA_STOREES1Z_NS4_17SM90_U32x4_STSM_NENS4_9Copy_AtomIJS22_NS_6half_tEEEEvEEEvvEEEEvNT_6ParamsE --------------------------
	.section	.nv.shared._ZN7cutlass13device_kernelINS_4gemm6kernel13GemmUniversalIN4cute5tupleIJiiiiEEENS1_10collective13CollectiveMmaINS1_34MainloopSm90TmaGmmaWarpSpecializedILi4ENS5_IJNS4_1CILi1EEESB_SB_EEENS1_35KernelTmaWarpSpecializedCooperativeEEENS5_IJNSA_ILi256EEENSA_ILi128EEENSA_ILi64EEEEEENS_10bfloat16_tENS5_IJlSB_lEEESJ_SK_NS4_8TiledMMAINS4_8MMA_AtomIJNS4_4SM904GMMA28MMA_64x128x16_F32BF16BF16_SSILNSO_5MajorE0ELSQ_0ELNSO_7ScaleInE1ELSR_1EEEEEENS4_6LayoutINS5_IJNSA_ILi2EEESB_SB_EEENS5_IJSB_NSA_ILi0EEESX_EEEEENS5_IJNS4_10UnderscoreES10_S10_EEEEENS4_13SM90_TMA_LOADENS4_14ComposedLayoutINS4_7SwizzleILi3ELi4ELi3EEENS4_18smem_ptr_flag_bitsILi16EEENSU_INS5_IJNSA_ILi8EEESH_EEENS5_IJSH_SB_EEEEEEEvNS4_8identityES13_S1D_vS1E_EENS_8epilogue10collective18CollectiveEpilogueINS1G_22Sm90TmaWarpSpecializedILi4ELi2ELi16ELb1ELb0EEEJSI_NS5_IJSG_NSA_ILi32EEEEEESJ_SK_SJ_SK_NS1G_6fusion15FusionCallbacksIS1K_NS1N_23LinCombPerRowBiasEltActINS1G_6thread4ReLuESJ_fSJ_SJ_fLi8ELNS_15FloatRoundStyleE2EEESI_S1M_JEEES13_NS14_INS15_ILi2ELi4ELi3EEES18_NSU_INS5_IJS19_S1L_EEENS5_IJS1L_SB_EEEEEEENS4_17SM75_U32x4_LDSM_NENS4_14SM90_TMA_STOREES1Z_NS4_17SM90_U32x4_STSM_NENS4_9Copy_AtomIJS22_NS_6half_tEEEEvEEEvvEEEEvNT_6ParamsE,"aw",@nobits
	.sectionflags	@""
	.align	16
	.zero		1024


//--------------------- .nv.shared.reserved.0     --------------------------
	.section	.nv.shared.reserved.0,"aw",@nobits
	.weak		__nv_reservedSMEM_offset_0_alias
	.size		__nv_reservedSMEM_offset_0_alias, 0, 0
	.other		__nv_reservedSMEM_offset_0_alias,@"STO_CUDA_RESERVED_SHARED STV_DEFAULT"
__nv_reservedSMEM_offset_0_alias:
	.zero		0


//--------------------- .nv.global                --------------------------
	.section	.nv.global,"aw",@nobits
.nv.global:
	.type		_ZN39_INTERNAL_06c789ec_4_k_cu_4ee9f68e_28014cute1_E,@object
	.size		_ZN39_INTERNAL_06c789ec_4_k_cu_4ee9f68e_28014cute1_E,(_ZN39_INTERNAL_06c789ec_4_k_cu_4ee9f68e_28014cuda3std3__45__cpo6cbeginE - _ZN39_INTERNAL_06c789ec_4_k_cu_4ee9f68e_28014cute1_E)
_ZN39_INTERNAL_06c789ec_4_k_cu_4ee9f68e_28014cute1_E:
	.zero		1
	.type		_ZN39_INTERNAL_06c789ec_4_k_cu_4ee9f68e_28014cuda3std3__45__cpo6cbeginE,@object
	.size		_ZN39_INTERNAL_06c789ec_4_k_cu_4ee9f68e_28014cuda3std3__45__cpo6cbeginE,(_ZN39_INTERNAL_06c789ec_4_k_cu_4ee9f68e_28014cuda3std3__48in_placeE - _ZN39_INTERNAL_06c789ec_4_k_cu_4ee9f68e_28014cuda3std3__45__cpo6cbeginE)
_ZN39_INTERNAL_06c789ec_4_k_cu_4ee9f68e_28014cuda3std3__45__cpo6cbeginE:
	.zero		1
	.type		_ZN39_INTERNAL_06c789ec_4_k_cu_4ee9f68e_28014cuda3std3__48in_placeE,@object
	.size		_ZN39_INTERNAL_06c789ec_4_k_cu_4ee9f68e_28014cuda3std3__48in_placeE,(_ZN39_INTERNAL_06c789ec_4_k_cu_4ee9f68e_28014cuda3std6ranges3__45__cpo9iter_moveE - _ZN39_INTERNAL_06c789ec_4_k_cu_4ee9f68e_28014cuda3std3__48in_placeE)
_ZN39_INTERNAL_06c789ec_4_k_cu_4ee9f68e_28014cuda3std3__48in_placeE:
	.zero		1
	.type		_ZN39_INTERNAL_06c789ec_4_k_cu_4ee9f68e_28014cuda3std6ranges3__45__cpo9iter_moveE,@object
	.size		_ZN39_INTERNAL_06c789ec_4_k_cu_4ee9f68e_28014cuda3std6ranges3__45__cpo9iter_moveE,(_ZN39_INTERNAL_06c789ec_4_k_cu_4ee9f68e_28014cuda3std3__45__cpo5beginE - _ZN39_INTERNAL_06c789ec_4_k_cu_4ee9f68e_28014cuda3std6ranges3__45__cpo9iter_moveE)
_ZN39_INTERNAL_06c789ec_4_k_cu_4ee9f68e_28014cuda3std6ranges3__45__cpo9iter_moveE:
	.zero		1
	.type		_ZN39_INTERNAL_06c789ec_4_k_cu_4ee9f68e_28014cuda3std3__45__cpo5beginE,@object
	.size		_ZN39_INTERNAL_06c789ec_4_k_cu_4ee9f68e_28014cuda3std3__45__cpo5beginE,(_ZN39_INTERNAL_06c789ec_4_k_cu_4ee9f68e_28014cuda3std3__441_GLOBAL__N__06c789ec_4_k_cu_4ee9f68e_28016ignoreE - _ZN39_INTERNAL_06c789ec_4_k_cu_4ee9f68e_28014cuda3std3__45__cpo5beginE)
_ZN39_INTERNAL_06c789ec_4_k_cu_4ee9f68e_28014cuda3std3__45__cpo5beginE:
	.zero		1
	.type		_ZN39_INTERNAL_06c789ec_4_k_cu_4ee9f68e_28014cuda3std3__441_GLOBAL__N__06c789ec_4_k_cu_4ee9f68e_28016ignoreE,@object
	.size		_ZN39_INTERNAL_06c789ec_4_k_cu_4ee9f68e_28014cuda3std3__441_GLOBAL__N__06c789ec_4_k_cu_4ee9f68e_28016ignoreE,(_ZN39_INTERNAL_06c789ec_4_k_cu_4ee9f68e_28014cute7productE - _ZN39_INTERNAL_06c789ec_4_k_cu_4ee9f68e_28014cuda3std3__441_GLOBAL__N__06c789ec_4_k_cu_4ee9f68e_28016ignoreE)
_ZN39_INTERNAL_06c789ec_4_k_cu_4ee9f68e_28014cuda3std3__441_GLOBAL__N__06c789ec_4_k_cu_4ee9f68e_28016ignoreE:
	.zero		1
	.type		_ZN39_INTERNAL_06c789ec_4_k_cu_4ee9f68e_28014cute7productE,@object
	.size		_ZN39_INTERNAL_06c789ec_4_k_cu_4ee9f68e_28014cute7productE,(_ZN39_INTERNAL_06c789ec_4_k_cu_4ee9f68e_28014cuda3std3__45__cpo3endE - _ZN39_INTERNAL_06c789ec_4_k_cu_4ee9f68e_28014cute7productE)
_ZN39_INTERNAL_06c789ec_4_k_cu_4ee9f68e_28014cute7productE:
	.zero		1
	.type		_ZN39_INTERNAL_06c789ec_4_k_cu_4ee9f68e_28014cuda3std3__45__cpo3endE,@object
	.size		_ZN39_INTERNAL_06c789ec_4_k_cu_4ee9f68e_28014cuda3std3__45__cpo3endE,(_ZN39_INTERNAL_06c789ec_4_k_cu_4ee9f68e_28014cuda3std3__419piecewise_constructE - _ZN39_INTERNAL_06c789ec_4_k_cu_4ee9f68e_28014cuda3std3__45__cpo3endE)
_ZN39_INTERNAL_06c789ec_4_k_cu_4ee9f68e_28014cuda3std3__45__cpo3endE:
	.zero		1
	.type		_ZN39_INTERNAL_06c789ec_4_k_cu_4ee9f68e_28014cuda3std3__419piecewise_constructE,@object
	.size		_ZN39_INTERNAL_06c789ec_4_k_cu_4ee9f68e_28014cuda3std3__419piecewise_constructE,(_ZN39_INTERNAL_06c789ec_4_k_cu_4ee9f68e_28014cuda3std3__45__cpo4cendE - _ZN39_INTERNAL_06c789ec_4_k_cu_4ee9f68e_28014cuda3std3__419piecewise_constructE)
_ZN39_INTERNAL_06c789ec_4_k_cu_4ee9f68e_28014cuda3std3__419piecewise_constructE:
	.zero		1
	.type		_ZN39_INTERNAL_06c789ec_4_k_cu_4ee9f68e_28014cuda3std3__45__cpo4cendE,@object
	.size		_ZN39_INTERNAL_06c789ec_4_k_cu_4ee9f68e_28014cuda3std3__45__cpo4cendE,(_ZN39_INTERNAL_06c789ec_4_k_cu_4ee9f68e_28014cuda3std6ranges3__45__cpo4swapE - _ZN39_INTERNAL_06c789ec_4_k_cu_4ee9f68e_28014cuda3std3__45__cpo4cendE)
_ZN39_INTERNAL_06c789ec_4_k_cu_4ee9f68e_28014cuda3std3__45__cpo4cendE:
	.zero		1
	.type		_ZN39_INTERNAL_06c789ec_4_k_cu_4ee9f68e_28014cuda3std6ranges3__45__cpo4swapE,@object
	.size		_ZN39_INTERNAL_06c789ec_4_k_cu_4ee9f68e_28014cuda3std6ranges3__45__cpo4swapE,(.L_9 - _ZN39_INTERNAL_06c789ec_4_k_cu_4ee9f68e_28014cuda3std6ranges3__45__cpo4swapE)
_ZN39_INTERNAL_06c789ec_4_k_cu_4ee9f68e_28014cuda3std6ranges3__45__cpo4swapE:
	.zero		1
.L_9:


//--------------------- .nv.constant0._ZN7cutlass13device_kernelINS_4gemm6kernel13GemmUniversalIN4cute5tupleIJiiiiEEENS1_10collective13CollectiveMmaINS1_34MainloopSm90TmaGmmaWarpSpecializedILi4ENS5_IJNS4_1CILi1EEESB_SB_EEENS1_35KernelTmaWarpSpecializedCooperativeEEENS5_IJNSA_ILi256EEENSA_ILi128EEENSA_ILi64EEEEEENS_10bfloat16_tENS5_IJlSB_lEEESJ_SK_NS4_8TiledMMAINS4_8MMA_AtomIJNS4_4SM904GMMA28MMA_64x128x16_F32BF16BF16_SSILNSO_5MajorE0ELSQ_0ELNSO_7ScaleInE1ELSR_1EEEEEENS4_6LayoutINS5_IJNSA_ILi2EEESB_SB_EEENS5_IJSB_NSA_ILi0EEESX_EEEEENS5_IJNS4_10UnderscoreES10_S10_EEEEENS4_13SM90_TMA_LOADENS4_14ComposedLayoutINS4_7SwizzleILi3ELi4ELi3EEENS4_18smem_ptr_flag_bitsILi16EEENSU_INS5_IJNSA_ILi8EEESH_EEENS5_IJSH_SB_EEEEEEEvNS4_8identityES13_S1D_vS1E_EENS_8epilogue10collective18CollectiveEpilogueINS1G_22Sm90TmaWarpSpecializedILi4ELi2ELi16ELb1ELb0EEEJSI_NS5_IJSG_NSA_ILi32EEEEEESJ_SK_SJ_SK_NS1G_6fusion15FusionCallbacksIS1K_NS1N_23LinCombPerRowBiasEltActINS1G_6thread4ReLuESJ_fSJ_SJ_fLi8ELNS_15FloatRoundStyleE2EEESI_S1M_JEEES13_NS14_INS15_ILi2ELi4ELi3EEES18_NSU_INS5_IJS19_S1L_EEENS5_IJS1L_SB_EEEEEEENS4_17SM75_U32x4_LDSM_NENS4_14SM90_TMA_STOREES1Z_NS4_17SM90_U32x4_STSM_NENS4_9Copy_AtomIJS22_NS_6half_tEEEEvEEEvvEEEEvNT_6ParamsE --------------------------
	.section	.nv.constant0._ZN7cutlass13device_kernelINS_4gemm6kernel13GemmUniversalIN4cute5tupleIJiiiiEEENS1_10collective13CollectiveMmaINS1_34MainloopSm90TmaGmmaWarpSpecializedILi4ENS5_IJNS4_1CILi1EEESB_SB_EEENS1_35KernelTmaWarpSpecializedCooperativeEEENS5_IJNSA_ILi256EEENSA_ILi128EEENSA_ILi64EEEEEENS_10bfloat16_tENS5_IJlSB_lEEESJ_SK_NS4_8TiledMMAINS4_8MMA_AtomIJNS4_4SM904GMMA28MMA_64x128x16_F32BF16BF16_SSILNSO_5MajorE0ELSQ_0ELNSO_7ScaleInE1ELSR_1EEEEEENS4_6LayoutINS5_IJNSA_ILi2EEESB_SB_EEENS5_IJSB_NSA_ILi0EEESX_EEEEENS5_IJNS4_10UnderscoreES10_S10_EEEEENS4_13SM90_TMA_LOADENS4_14ComposedLayoutINS4_7SwizzleILi3ELi4ELi3EEENS4_18smem_ptr_flag_bitsILi16EEENSU_INS5_IJNSA_ILi8EEESH_EEENS5_IJSH_SB_EEEEEEEvNS4_8identityES13_S1D_vS1E_EENS_8epilogue10collective18CollectiveEpilogueINS1G_22Sm90TmaWarpSpecializedILi4ELi2ELi16ELb1ELb0EEEJSI_NS5_IJSG_NSA_ILi32EEEEEESJ_SK_SJ_SK_NS1G_6fusion15FusionCallbacksIS1K_NS1N_23LinCombPerRowBiasEltActINS1G_6thread4ReLuESJ_fSJ_SJ_fLi8ELNS_15FloatRoundStyleE2EEESI_S1M_JEEES13_NS14_INS15_ILi2ELi4ELi3EEES18_NSU_INS5_IJS19_S1L_EEENS5_IJS1L_SB_EEEEEEENS4_17SM75_U32x4_LDSM_NENS4_14SM90_TMA_STOREES1Z_NS4_17SM90_U32x4_STSM_NENS4_9Copy_AtomIJS22_NS_6half_tEEEEvEEEvvEEEEvNT_6ParamsE,"a",@progbits
	.sectionflags	@""
	.align	4
.nv.constant0._ZN7cutlass13device_kernelINS_4gemm6kernel13GemmUniversalIN4cute5tupleIJiiiiEEENS1_10collective13CollectiveMmaINS1_34MainloopSm90TmaGmmaWarpSpecializedILi4ENS5_IJNS4_1CILi1EEESB_SB_EEENS1_35KernelTmaWarpSpecializedCooperativeEEENS5_IJNSA_ILi256EEENSA_ILi128EEENSA_ILi64EEEEEENS_10bfloat16_tENS5_IJlSB_lEEESJ_SK_NS4_8TiledMMAINS4_8MMA_AtomIJNS4_4SM904GMMA28MMA_64x128x16_F32BF16BF16_SSILNSO_5MajorE0ELSQ_0ELNSO_7ScaleInE1ELSR_1EEEEEENS4_6LayoutINS5_IJNSA_ILi2EEESB_SB_EEENS5_IJSB_NSA_ILi0EEESX_EEEEENS5_IJNS4_10UnderscoreES10_S10_EEEEENS4_13SM90_TMA_LOADENS4_14ComposedLayoutINS4_7SwizzleILi3ELi4ELi3EEENS4_18smem_ptr_flag_bitsILi16EEENSU_INS5_IJNSA_ILi8EEESH_EEENS5_IJSH_SB_EEEEEEEvNS4_8identityES13_S1D_vS1E_EENS_8epilogue10collective18CollectiveEpilogueINS1G_22Sm90TmaWarpSpecializedILi4ELi2ELi16ELb1ELb0EEEJSI_NS5_IJSG_NSA_ILi32EEEEEESJ_SK_SJ_SK_NS1G_6fusion15FusionCallbacksIS1K_NS1N_23LinCombPerRowBiasEltActINS1G_6thread4ReLuESJ_fSJ_SJ_fLi8ELNS_15FloatRoundStyleE2EEESI_S1M_JEEES13_NS14_INS15_ILi2ELi4ELi3EEES18_NSU_INS5_IJS19_S1L_EEENS5_IJS1L_SB_EEEEEEENS4_17SM75_U32x4_LDSM_NENS4_14SM90_TMA_STOREES1Z_NS4_17SM90_U32x4_STSM_NENS4_9Copy_AtomIJS22_NS_6half_tEEEEvEEEvvEEEEvNT_6ParamsE:
	.zero		2432


//--------------------- SYMBOLS --------------------------

	.type		.nv.reservedSmem.offset0,@object
	.size		.nv.reservedSmem.offset0,0x4
	.type		__assertfail,@function
